//
// Generated by NVIDIA NVVM Compiler
//
// Compiler Build ID: CL-36424714
// Cuda compilation tools, release 13.0, V13.0.88
// Based on NVVM 20.0.0
//

.version 9.0
.target sm_100
.address_size 64

	// .globl	_Z11mergeKernelPsiii

.visible .entry _Z11mergeKernelPsiii(
	.param .u64 .ptr .align 1 _Z11mergeKernelPsiii_param_0,
	.param .u32 _Z11mergeKernelPsiii_param_1,
	.param .u32 _Z11mergeKernelPsiii_param_2,
	.param .u32 _Z11mergeKernelPsiii_param_3
)
{
	.reg .pred 	%p<33>;
	.reg .b16 	%rs<47>;
	.reg .b32 	%r<160>;
	.reg .b64 	%rd<137>;

	ld.param.u64 	%rd25, [_Z11mergeKernelPsiii_param_0];
	ld.param.u32 	%r86, [_Z11mergeKernelPsiii_param_1];
	ld.param.u32 	%r88, [_Z11mergeKernelPsiii_param_2];
	ld.param.u32 	%r87, [_Z11mergeKernelPsiii_param_3];
	cvta.to.global.u64 	%rd1, %rd25;
	mov.u32 	%r89, %ntid.x;
	mov.u32 	%r90, %ctaid.x;
	mov.u32 	%r91, %tid.x;
	mad.lo.s32 	%r92, %r89, %r90, %r91;
	mul.lo.s32 	%r149, %r86, %r92;
	add.s32 	%r2, %r86, -1;
	shr.u32 	%r93, %r2, 31;
	add.s32 	%r94, %r2, %r93;
	shr.s32 	%r3, %r94, 1;
	add.s32 	%r4, %r3, %r149;
	setp.ge.s32 	%p1, %r149, %r88;
	@%p1 bra 	$L__BB0_39;
	sub.s32 	%r5, %r2, %r3;
	add.s32 	%r6, %r87, %r149;
	add.s32 	%r95, %r87, %r4;
	add.s32 	%r7, %r95, 1;
	setp.gt.u32 	%p2, %r86, -2147483648;
	@%p2 bra 	$L__BB0_8;
	max.s32 	%r97, %r3, 0;
	add.s32 	%r8, %r97, 1;
	and.b32  	%r9, %r8, 3;
	setp.lt.s32 	%p3, %r2, 6;
	mov.b32 	%r124, 0;
	@%p3 bra 	$L__BB0_5;
	and.b32  	%r124, %r8, 2147483644;
	neg.s32 	%r128, %r124;
	add.s64 	%rd2, %rd1, 4;
	mul.wide.s32 	%rd26, %r6, 2;
	add.s64 	%rd133, %rd2, %rd26;
	mov.u32 	%r127, %r149;
$L__BB0_4:
	mul.wide.s32 	%rd27, %r127, 2;
	add.s64 	%rd28, %rd2, %rd27;
	ld.global.u16 	%rs3, [%rd28+-4];
	st.global.u16 	[%rd133+-4], %rs3;
	ld.global.u16 	%rs4, [%rd28+-2];
	st.global.u16 	[%rd133+-2], %rs4;
	ld.global.u16 	%rs5, [%rd28];
	st.global.u16 	[%rd133], %rs5;
	ld.global.u16 	%rs6, [%rd28+2];
	st.global.u16 	[%rd133+2], %rs6;
	add.s32 	%r128, %r128, 4;
	add.s32 	%r127, %r127, 4;
	add.s64 	%rd133, %rd133, 8;
	setp.eq.s32 	%p4, %r128, 0;
	@%p4 bra 	$L__BB0_5;
	bra.uni 	$L__BB0_4;
$L__BB0_5:
	setp.eq.s32 	%p5, %r9, 0;
	@%p5 bra 	$L__BB0_8;
	mul.wide.s32 	%rd29, %r6, 2;
	mul.wide.u32 	%rd30, %r124, 2;
	add.s64 	%rd31, %rd29, %rd30;
	add.s64 	%rd132, %rd1, %rd31;
	add.s32 	%r126, %r124, %r149;
	neg.s32 	%r125, %r9;
$L__BB0_7:
	.pragma "nounroll";
	mul.wide.s32 	%rd32, %r126, 2;
	add.s64 	%rd33, %rd1, %rd32;
	ld.global.u16 	%rs7, [%rd33];
	st.global.u16 	[%rd132], %rs7;
	add.s64 	%rd132, %rd132, 2;
	add.s32 	%r126, %r126, 1;
	add.s32 	%r125, %r125, 1;
	setp.ne.s32 	%p6, %r125, 0;
	@%p6 bra 	$L__BB0_7;
$L__BB0_8:
	mul.wide.s32 	%rd34, %r7, 2;
	add.s64 	%rd7, %rd1, %rd34;
	setp.lt.s32 	%p7, %r5, 1;
	@%p7 bra 	$L__BB0_21;
	sub.s32 	%r99, %r86, %r3;
	add.s32 	%r100, %r99, -2;
	and.b32  	%r19, %r5, 15;
	setp.lt.u32 	%p8, %r100, 15;
	mov.b32 	%r129, 0;
	@%p8 bra 	$L__BB0_12;
	and.b32  	%r129, %r5, 2147483632;
	neg.s32 	%r133, %r129;
	add.s64 	%rd36, %rd34, %rd1;
	add.s64 	%rd136, %rd36, 16;
	mov.b32 	%r134, 0;
	cvt.s64.s32 	%rd38, %r4;
$L__BB0_11:
	.pragma "nounroll";
	cvt.s64.s32 	%rd37, %r134;
	add.s64 	%rd39, %rd38, %rd37;
	shl.b64 	%rd40, %rd39, 1;
	add.s64 	%rd41, %rd1, %rd40;
	ld.global.u16 	%rs8, [%rd41+2];
	st.global.u16 	[%rd136+-16], %rs8;
	ld.global.u16 	%rs9, [%rd41+4];
	st.global.u16 	[%rd136+-14], %rs9;
	ld.global.u16 	%rs10, [%rd41+6];
	st.global.u16 	[%rd136+-12], %rs10;
	ld.global.u16 	%rs11, [%rd41+8];
	st.global.u16 	[%rd136+-10], %rs11;
	ld.global.u16 	%rs12, [%rd41+10];
	st.global.u16 	[%rd136+-8], %rs12;
	ld.global.u16 	%rs13, [%rd41+12];
	st.global.u16 	[%rd136+-6], %rs13;
	ld.global.u16 	%rs14, [%rd41+14];
	st.global.u16 	[%rd136+-4], %rs14;
	ld.global.u16 	%rs15, [%rd41+16];
	st.global.u16 	[%rd136+-2], %rs15;
	ld.global.u16 	%rs16, [%rd41+18];
	st.global.u16 	[%rd136], %rs16;
	ld.global.u16 	%rs17, [%rd41+20];
	st.global.u16 	[%rd136+2], %rs17;
	ld.global.u16 	%rs18, [%rd41+22];
	st.global.u16 	[%rd136+4], %rs18;
	ld.global.u16 	%rs19, [%rd41+24];
	st.global.u16 	[%rd136+6], %rs19;
	ld.global.u16 	%rs20, [%rd41+26];
	st.global.u16 	[%rd136+8], %rs20;
	ld.global.u16 	%rs21, [%rd41+28];
	st.global.u16 	[%rd136+10], %rs21;
	ld.global.u16 	%rs22, [%rd41+30];
	st.global.u16 	[%rd136+12], %rs22;
	ld.global.u16 	%rs23, [%rd41+32];
	st.global.u16 	[%rd136+14], %rs23;
	add.s32 	%r134, %r134, 16;
	add.s32 	%r133, %r133, 16;
	add.s64 	%rd136, %rd136, 32;
	setp.eq.s32 	%p9, %r133, 0;
	@%p9 bra 	$L__BB0_12;
	bra.uni 	$L__BB0_11;
$L__BB0_12:
	setp.eq.s32 	%p10, %r19, 0;
	@%p10 bra 	$L__BB0_21;
	and.b32  	%r27, %r5, 7;
	setp.lt.u32 	%p11, %r19, 8;
	@%p11 bra 	$L__BB0_15;
	cvt.u64.u32 	%rd42, %r129;
	cvt.s64.s32 	%rd43, %r4;
	add.s64 	%rd44, %rd43, %rd42;
	shl.b64 	%rd45, %rd44, 1;
	add.s64 	%rd46, %rd1, %rd45;
	ld.global.u16 	%rs24, [%rd46+2];
	mul.wide.u32 	%rd47, %r129, 2;
	add.s64 	%rd48, %rd7, %rd47;
	st.global.u16 	[%rd48], %rs24;
	add.s32 	%r102, %r129, 1;
	cvt.u64.u32 	%rd49, %r102;
	add.s64 	%rd50, %rd43, %rd49;
	shl.b64 	%rd51, %rd50, 1;
	add.s64 	%rd52, %rd1, %rd51;
	ld.global.u16 	%rs25, [%rd52+2];
	st.global.u16 	[%rd48+2], %rs25;
	add.s32 	%r103, %r129, 2;
	cvt.s64.s32 	%rd53, %r103;
	add.s64 	%rd54, %rd43, %rd53;
	shl.b64 	%rd55, %rd54, 1;
	add.s64 	%rd56, %rd1, %rd55;
	ld.global.u16 	%rs26, [%rd56+2];
	st.global.u16 	[%rd48+4], %rs26;
	add.s32 	%r104, %r129, 3;
	cvt.s64.s32 	%rd57, %r104;
	add.s64 	%rd58, %rd43, %rd57;
	shl.b64 	%rd59, %rd58, 1;
	add.s64 	%rd60, %rd1, %rd59;
	ld.global.u16 	%rs27, [%rd60+2];
	st.global.u16 	[%rd48+6], %rs27;
	add.s32 	%r105, %r129, 4;
	cvt.s64.s32 	%rd61, %r105;
	add.s64 	%rd62, %rd43, %rd61;
	shl.b64 	%rd63, %rd62, 1;
	add.s64 	%rd64, %rd1, %rd63;
	ld.global.u16 	%rs28, [%rd64+2];
	st.global.u16 	[%rd48+8], %rs28;
	add.s32 	%r106, %r129, 5;
	cvt.s64.s32 	%rd65, %r106;
	add.s64 	%rd66, %rd43, %rd65;
	shl.b64 	%rd67, %rd66, 1;
	add.s64 	%rd68, %rd1, %rd67;
	ld.global.u16 	%rs29, [%rd68+2];
	st.global.u16 	[%rd48+10], %rs29;
	add.s32 	%r107, %r129, 6;
	cvt.s64.s32 	%rd69, %r107;
	add.s64 	%rd70, %rd43, %rd69;
	shl.b64 	%rd71, %rd70, 1;
	add.s64 	%rd72, %rd1, %rd71;
	ld.global.u16 	%rs30, [%rd72+2];
	st.global.u16 	[%rd48+12], %rs30;
	add.s32 	%r108, %r129, 7;
	cvt.s64.s32 	%rd73, %r108;
	add.s64 	%rd74, %rd43, %rd73;
	shl.b64 	%rd75, %rd74, 1;
	add.s64 	%rd76, %rd1, %rd75;
	ld.global.u16 	%rs31, [%rd76+2];
	st.global.u16 	[%rd48+14], %rs31;
	add.s32 	%r129, %r129, 8;
$L__BB0_15:
	setp.eq.s32 	%p12, %r27, 0;
	@%p12 bra 	$L__BB0_21;
	and.b32  	%r30, %r5, 3;
	setp.lt.u32 	%p13, %r27, 4;
	@%p13 bra 	$L__BB0_18;
	cvt.s64.s32 	%rd77, %r129;
	cvt.s64.s32 	%rd78, %r4;
	add.s64 	%rd79, %rd78, %rd77;
	shl.b64 	%rd80, %rd79, 1;
	add.s64 	%rd81, %rd1, %rd80;
	ld.global.u16 	%rs32, [%rd81+2];
	mul.wide.u32 	%rd82, %r129, 2;
	add.s64 	%rd83, %rd7, %rd82;
	st.global.u16 	[%rd83], %rs32;
	add.s32 	%r109, %r129, 1;
	cvt.s64.s32 	%rd84, %r109;
	add.s64 	%rd85, %rd78, %rd84;
	shl.b64 	%rd86, %rd85, 1;
	add.s64 	%rd87, %rd1, %rd86;
	ld.global.u16 	%rs33, [%rd87+2];
	st.global.u16 	[%rd83+2], %rs33;
	add.s32 	%r110, %r129, 2;
	cvt.s64.s32 	%rd88, %r110;
	add.s64 	%rd89, %rd78, %rd88;
	shl.b64 	%rd90, %rd89, 1;
	add.s64 	%rd91, %rd1, %rd90;
	ld.global.u16 	%rs34, [%rd91+2];
	st.global.u16 	[%rd83+4], %rs34;
	add.s32 	%r111, %r129, 3;
	cvt.s64.s32 	%rd92, %r111;
	add.s64 	%rd93, %rd78, %rd92;
	shl.b64 	%rd94, %rd93, 1;
	add.s64 	%rd95, %rd1, %rd94;
	ld.global.u16 	%rs35, [%rd95+2];
	st.global.u16 	[%rd83+6], %rs35;
	add.s32 	%r129, %r129, 4;
$L__BB0_18:
	setp.eq.s32 	%p14, %r30, 0;
	@%p14 bra 	$L__BB0_21;
	cvt.s64.s32 	%rd96, %r4;
	cvt.u64.u32 	%rd97, %r129;
	add.s64 	%rd98, %rd96, %rd97;
	shl.b64 	%rd99, %rd98, 1;
	add.s64 	%rd100, %rd99, %rd1;
	add.s64 	%rd135, %rd100, 2;
	mul.wide.u32 	%rd102, %r129, 2;
	add.s64 	%rd103, %rd34, %rd102;
	add.s64 	%rd134, %rd1, %rd103;
	neg.s32 	%r132, %r30;
$L__BB0_20:
	.pragma "nounroll";
	ld.global.u16 	%rs36, [%rd135];
	st.global.u16 	[%rd134], %rs36;
	add.s64 	%rd135, %rd135, 2;
	add.s64 	%rd134, %rd134, 2;
	add.s32 	%r132, %r132, 1;
	setp.ne.s32 	%p15, %r132, 0;
	@%p15 bra 	$L__BB0_20;
$L__BB0_21:
	mul.wide.s32 	%rd104, %r6, 2;
	add.s64 	%rd17, %rd1, %rd104;
	setp.lt.s32 	%p16, %r5, 1;
	setp.gt.u32 	%p17, %r86, -2147483648;
	mov.b32 	%r135, 0;
	or.pred  	%p18, %p17, %p16;
	mov.u32 	%r136, %r135;
	@%p18 bra 	$L__BB0_25;
	mov.b32 	%r136, 0;
	mov.u32 	%r135, %r136;
$L__BB0_23:
	mul.wide.s32 	%rd105, %r135, 2;
	add.s64 	%rd106, %rd17, %rd105;
	ld.global.u16 	%rs1, [%rd106];
	mul.wide.s32 	%rd107, %r136, 2;
	add.s64 	%rd108, %rd7, %rd107;
	ld.global.u16 	%rs2, [%rd108];
	setp.gt.s16 	%p19, %rs1, %rs2;
	@%p19 bra 	$L__BB0_40;
	mul.wide.s32 	%rd109, %r149, 2;
	add.s64 	%rd110, %rd1, %rd109;
	st.global.u16 	[%rd110], %rs1;
	add.s32 	%r135, %r135, 1;
	bra.uni 	$L__BB0_41;
$L__BB0_25:
	setp.lt.s32 	%p23, %r3, %r135;
	@%p23 bra 	$L__BB0_32;
	sub.s32 	%r115, %r3, %r135;
	add.s32 	%r116, %r115, 1;
	and.b32  	%r43, %r116, 3;
	setp.eq.s32 	%p24, %r43, 0;
	@%p24 bra 	$L__BB0_29;
	neg.s32 	%r138, %r43;
$L__BB0_28:
	.pragma "nounroll";
	mul.wide.s32 	%rd114, %r149, 2;
	add.s64 	%rd115, %rd1, %rd114;
	mul.wide.s32 	%rd116, %r135, 2;
	add.s64 	%rd117, %rd17, %rd116;
	ld.global.u16 	%rs37, [%rd117];
	st.global.u16 	[%rd115], %rs37;
	add.s32 	%r135, %r135, 1;
	add.s32 	%r149, %r149, 1;
	add.s32 	%r138, %r138, 1;
	setp.ne.s32 	%p25, %r138, 0;
	@%p25 bra 	$L__BB0_28;
$L__BB0_29:
	setp.lt.u32 	%p26, %r115, 3;
	@%p26 bra 	$L__BB0_32;
	add.s64 	%rd21, %rd1, 4;
	sub.s32 	%r156, %r135, %r3;
	add.s32 	%r155, %r135, -1;
$L__BB0_31:
	mul.wide.s32 	%rd118, %r149, 2;
	add.s64 	%rd119, %rd21, %rd118;
	add.s32 	%r118, %r155, 1;
	mul.wide.s32 	%rd120, %r118, 2;
	add.s64 	%rd121, %rd17, %rd120;
	ld.global.u16 	%rs38, [%rd121];
	st.global.u16 	[%rd119+-4], %rs38;
	ld.global.u16 	%rs39, [%rd121+2];
	st.global.u16 	[%rd119+-2], %rs39;
	ld.global.u16 	%rs40, [%rd121+4];
	st.global.u16 	[%rd119], %rs40;
	ld.global.u16 	%rs41, [%rd121+6];
	st.global.u16 	[%rd119+2], %rs41;
	add.s32 	%r149, %r149, 4;
	add.s32 	%r156, %r156, 4;
	add.s32 	%r155, %r155, 4;
	setp.eq.s32 	%p27, %r156, 1;
	@%p27 bra 	$L__BB0_32;
	bra.uni 	$L__BB0_31;
$L__BB0_32:
	setp.ge.s32 	%p28, %r136, %r5;
	@%p28 bra 	$L__BB0_39;
	not.b32 	%r119, %r136;
	add.s32 	%r120, %r86, %r119;
	sub.s32 	%r121, %r120, %r3;
	add.s32 	%r122, %r136, %r3;
	sub.s32 	%r123, %r86, %r122;
	add.s32 	%r65, %r123, -2;
	and.b32  	%r66, %r121, 3;
	setp.eq.s32 	%p29, %r66, 0;
	@%p29 bra 	$L__BB0_36;
	neg.s32 	%r150, %r66;
$L__BB0_35:
	.pragma "nounroll";
	mul.wide.s32 	%rd123, %r149, 2;
	add.s64 	%rd124, %rd1, %rd123;
	mul.wide.s32 	%rd125, %r136, 2;
	add.s64 	%rd126, %rd7, %rd125;
	ld.global.u16 	%rs42, [%rd126];
	st.global.u16 	[%rd124], %rs42;
	add.s32 	%r136, %r136, 1;
	add.s32 	%r149, %r149, 1;
	add.s32 	%r150, %r150, 1;
	setp.ne.s32 	%p30, %r150, 0;
	@%p30 bra 	$L__BB0_35;
$L__BB0_36:
	setp.lt.u32 	%p31, %r65, 3;
	@%p31 bra 	$L__BB0_39;
	add.s64 	%rd24, %rd1, 4;
	add.s64 	%rd23, %rd24, %rd34;
$L__BB0_38:
	mul.wide.s32 	%rd128, %r136, 2;
	add.s64 	%rd129, %rd23, %rd128;
	mul.wide.s32 	%rd130, %r149, 2;
	add.s64 	%rd131, %rd24, %rd130;
	ld.global.u16 	%rs43, [%rd129+-4];
	st.global.u16 	[%rd131+-4], %rs43;
	ld.global.u16 	%rs44, [%rd129+-2];
	st.global.u16 	[%rd131+-2], %rs44;
	ld.global.u16 	%rs45, [%rd129];
	st.global.u16 	[%rd131], %rs45;
	ld.global.u16 	%rs46, [%rd129+2];
	st.global.u16 	[%rd131+2], %rs46;
	add.s32 	%r136, %r136, 4;
	add.s32 	%r149, %r149, 4;
	setp.lt.s32 	%p32, %r136, %r5;
	@%p32 bra 	$L__BB0_38;
$L__BB0_39:
	ret;
$L__BB0_40:
	mul.wide.s32 	%rd111, %r149, 2;
	add.s64 	%rd112, %rd1, %rd111;
	st.global.u16 	[%rd112], %rs2;
	add.s32 	%r136, %r136, 1;
$L__BB0_41:
	add.s32 	%r149, %r149, 1;
	setp.le.s32 	%p20, %r135, %r3;
	setp.lt.s32 	%p21, %r136, %r5;
	and.pred  	%p22, %p20, %p21;
	@%p22 bra 	$L__BB0_23;
	bra.uni 	$L__BB0_25;

}


// ===== COMPILED SASS (sm_100) =====

	.target	sm_100

	.elftype	@"ET_EXEC"


//--------------------- .note.nv.tkinfo           --------------------------
	.section	.note.nv.tkinfo,"",@"SHT_NOTE"
	.sectionflags	@"SHF_NOTE_NV_TKINFO"
	.tkinfo
        /*0018*/ 	.word	0x00000002
        /*0030*/ 	.string	""
        /*0030*/ 	.string	"ptxas"
        /*0030*/ 	.string	"Cuda compilation tools, release 13.0, V13.0.88"
        /*0030*/ 	.string	"Build cuda_13.0.r13.0/compiler.36424714_0"
        /*0030*/ 	.string	"-arch sm_100 -m 64 "



//--------------------- .note.nv.cuinfo           --------------------------
	.section	.note.nv.cuinfo,"",@"SHT_NOTE"
	.sectionflags	@"SHF_NOTE_NV_CUINFO"
        /*0018*/ 	.short	0x0002
        /*001a*/ 	.short	0x0064
        /*001c*/ 	.short	0x0082
	.zero		2


//--------------------- .nv.info                  --------------------------
	.section	.nv.info,"",@"SHT_CUDA_INFO"
	.align	4


	//----- nvinfo : EIATTR_REGCOUNT
	.align		4
        /*0000*/ 	.byte	0x04, 0x2f
        /*0002*/ 	.short	(.L_1 - .L_0)
	.align		4
.L_0:
        /*0004*/ 	.word	index@(_Z11mergeKernelPsiii)
        /*0008*/ 	.word	0x0000001c


	//----- nvinfo : EIATTR_FRAME_SIZE
	.align		4
.L_1:
        /*000c*/ 	.byte	0x04, 0x11
        /*000e*/ 	.short	(.L_3 - .L_2)
	.align		4
.L_2:
        /*0010*/ 	.word	index@(_Z11mergeKernelPsiii)
        /*0014*/ 	.word	0x00000000


	//----- nvinfo : EIATTR_MIN_STACK_SIZE
	.align		4
.L_3:
        /*0018*/ 	.byte	0x04, 0x12
        /*001a*/ 	.short	(.L_5 - .L_4)
	.align		4
.L_4:
        /*001c*/ 	.word	index@(_Z11mergeKernelPsiii)
        /*0020*/ 	.word	0x00000000
.L_5:


//--------------------- .nv.compat                --------------------------
	.section	.nv.compat,"",@"SHT_CUDA_COMPAT_INFO"
	.align	4
        /*0000*/ 	.byte	0x02, 0x09, 0x00, 0x00, 0x02, 0x02, 0x01, 0x00, 0x02, 0x05, 0x05, 0x00, 0x03, 0x07, 0x01, 0x01
        /*0010*/ 	.byte	0x02, 0x03, 0x00, 0x00, 0x02, 0x06, 0x01, 0x00, 0x04, 0x0b, 0x08, 0x00, 0x09, 0x00, 0x00, 0x00
        /*0020*/ 	.byte	0x00, 0x00, 0x00, 0x00


//--------------------- .nv.info._Z11mergeKernelPsiii --------------------------
	.section	.nv.info._Z11mergeKernelPsiii,"",@"SHT_CUDA_INFO"
	.sectionflags	@""
	.align	4


	//----- nvinfo : EIATTR_CUDA_API_VERSION
	.align		4
        /*0000*/ 	.byte	0x04, 0x37
        /*0002*/ 	.short	(.L_7 - .L_6)
.L_6:
        /*0004*/ 	.word	0x00000082


	//----- nvinfo : EIATTR_KPARAM_INFO
	.align		4
.L_7:
        /*0008*/ 	.byte	0x04, 0x17
        /*000a*/ 	.short	(.L_9 - .L_8)
.L_8:
        /*000c*/ 	.word	0x00000000
        /*0010*/ 	.short	0x0003
        /*0012*/ 	.short	0x0010
        /*0014*/ 	.byte	0x00, 0xf0, 0x11, 0x00


	//----- nvinfo : EIATTR_KPARAM_INFO
	.align		4
.L_9:
        /*0018*/ 	.byte	0x04, 0x17
        /*001a*/ 	.short	(.L_11 - .L_10)
.L_10:
        /*001c*/ 	.word	0x00000000
        /*0020*/ 	.short	0x0002
        /*0022*/ 	.short	0x000c
        /*0024*/ 	.byte	0x00, 0xf0, 0x11, 0x00


	//----- nvinfo : EIATTR_KPARAM_INFO
	.align		4
.L_11:
        /*0028*/ 	.byte	0x04, 0x17
        /*002a*/ 	.short	(.L_13 - .L_12)
.L_12:
        /*002c*/ 	.word	0x00000000
        /*0030*/ 	.short	0x0001
        /*0032*/ 	.short	0x0008
        /*0034*/ 	.byte	0x00, 0xf0, 0x11, 0x00


	//----- nvinfo : EIATTR_KPARAM_INFO
	.align		4
.L_13:
        /*0038*/ 	.byte	0x04, 0x17
        /*003a*/ 	.short	(.L_15 - .L_14)
.L_14:
        /*003c*/ 	.word	0x00000000
        /*0040*/ 	.short	0x0000
        /*0042*/ 	.short	0x0000
        /*0044*/ 	.byte	0x00, 0xf5, 0x21, 0x00


	//----- nvinfo : EIATTR_SPARSE_MMA_MASK
	.align		4
.L_15:
        /*0048*/ 	.byte	0x03, 0x50
        /*004a*/ 	.short	0x0000


	//----- nvinfo : EIATTR_MAXREG_COUNT
	.align		4
        /*004c*/ 	.byte	0x03, 0x1b
        /*004e*/ 	.short	0x00ff


	//----- nvinfo : EIATTR_MERCURY_ISA_VERSION
	.align		4
        /*0050*/ 	.byte	0x03, 0x5f
        /*0052*/ 	.short	0x0101


	//----- nvinfo : EIATTR_VRC_CTA_INIT_COUNT
	.align		4
        /*0054*/ 	.byte	0x02, 0x4a
	.zero		1
	.zero		1


	//----- nvinfo : EIATTR_EXIT_INSTR_OFFSETS
	.align		4
        /*0058*/ 	.byte	0x04, 0x1c
        /*005a*/ 	.short	(.L_17 - .L_16)


	//   ....[0]....
.L_16:
        /*005c*/ 	.word	0x00000080


	//   ....[1]....
        /*0060*/ 	.word	0x00001a70


	//   ....[2]....
        /*0064*/ 	.word	0x00001bc0


	//   ....[3]....
        /*0068*/ 	.word	0x00001d20


	//----- nvinfo : EIATTR_CRS_STACK_SIZE
	.align		4
.L_17:
        /*006c*/ 	.byte	0x04, 0x1e
        /*006e*/ 	.short	(.L_19 - .L_18)
.L_18:
        /*0070*/ 	.word	0x00000000


	//----- nvinfo : EIATTR_CBANK_PARAM_SIZE
	.align		4
.L_19:
        /*0074*/ 	.byte	0x03, 0x19
        /*0076*/ 	.short	0x0014


	//----- nvinfo : EIATTR_PARAM_CBANK
	.align		4
        /*0078*/ 	.byte	0x04, 0x0a
        /*007a*/ 	.short	(.L_21 - .L_20)
	.align		4
.L_20:
        /*007c*/ 	.word	index@(.nv.constant0._Z11mergeKernelPsiii)
        /*0080*/ 	.short	0x0380
        /*0082*/ 	.short	0x0014


	//----- nvinfo : EIATTR_SW_WAR
	.align		4
.L_21:
        /*0084*/ 	.byte	0x04, 0x36
        /*0086*/ 	.short	(.L_23 - .L_22)
.L_22:
        /*0088*/ 	.word	0x00000008
.L_23:


//--------------------- .nv.callgraph             --------------------------
	.section	.nv.callgraph,"",@"SHT_CUDA_CALLGRAPH"
	.align	4
	.sectionentsize	8
	.align		4
        /*0000*/ 	.word	0x00000000
	.align		4
        /*0004*/ 	.word	0xffffffff
	.align		4
        /*0008*/ 	.word	0x00000000
	.align		4
        /*000c*/ 	.word	0xfffffffe
	.align		4
        /*0010*/ 	.word	0x00000000
	.align		4
        /*0014*/ 	.word	0xfffffffd
	.align		4
        /*0018*/ 	.word	0x00000000
	.align		4
        /*001c*/ 	.word	0xfffffffc


//--------------------- .text._Z11mergeKernelPsiii --------------------------
	.section	.text._Z11mergeKernelPsiii,"ax",@progbits
	.align	128
        .global         _Z11mergeKernelPsiii
        .type           _Z11mergeKernelPsiii,@function
        .size           _Z11mergeKernelPsiii,(.L_x_26 - _Z11mergeKernelPsiii)
        .other          _Z11mergeKernelPsiii,@"STO_CUDA_ENTRY STV_DEFAULT"
_Z11mergeKernelPsiii:
.text._Z11mergeKernelPsiii:
[----:B------:R-:W-:Y:S01]  /*0000*/  LDC R1, c[0x0][0x37c] ;  /* 0x0000df00ff017b82 */ /* 0x000fe20000000800 */
[----:B------:R-:W0:Y:S01]  /*0010*/  S2R R0, SR_CTAID.X ;  /* 0x0000000000007919 */ /* 0x000e220000002500 */
[----:B------:R-:W0:Y:S01]  /*0020*/  LDCU UR4, c[0x0][0x360] ;  /* 0x00006c00ff0477ac */ /* 0x000e220008000800 */
[----:B------:R-:W0:Y:S01]  /*0030*/  S2R R3, SR_TID.X ;  /* 0x0000000000037919 */ /* 0x000e220000002100 */
[----:B------:R-:W1:Y:S01]  /*0040*/  LDCU.64 UR14, c[0x0][0x388] ;  /* 0x00007100ff0e77ac */ /* 0x000e620008000a00 */
[----:B0-----:R-:W-:-:S04]  /*0050*/  IMAD R0, R0, UR4, R3 ;  /* 0x0000000400007c24 */ /* 0x001fc8000f8e0203 */
[----:B-1----:R-:W-:-:S05]  /*0060*/  IMAD R0, R0, UR14, RZ ;  /* 0x0000000e00007c24 */ /* 0x002fca000f8e02ff */
[----:B------:R-:W-:-:S13]  /*0070*/  ISETP.GE.AND P0, PT, R0, UR15, PT ;  /* 0x0000000f00007c0c */ /* 0x000fda000bf06270 */
[----:B------:R-:W-:Y:S05]  /*0080*/  @P0 EXIT ;  /* 0x000000000000094d */ /* 0x000fea0003800000 */
[----:B------:R-:W-:Y:S01]  /*0090*/  UIADD3 UR7, UPT, UPT, UR14, -0x1, URZ ;  /* 0xffffffff0e077890 */ /* 0x000fe2000fffe0ff */
[----:B------:R-:W0:Y:S03]  /*00a0*/  LDCU UR6, c[0x0][0x390] ;  /* 0x00007200ff0677ac */ /* 0x000e260008000800 */
[----:B------:R-:W-:Y:S02]  /*00b0*/  ULEA.HI UR4, UR7, UR7, URZ, 0x1 ;  /* 0x0000000707047291 */ /* 0x000fe4000f8f08ff */
[----:B------:R-:W-:Y:S02]  /*00c0*/  UISETP.GT.U32.AND UP0, UPT, UR14, -0x80000000, UPT ;  /* 0x800000000e00788c */ /* 0x000fe4000bf04070 */
[----:B------:R-:W-:Y:S01]  /*00d0*/  USHF.R.S32.HI UR5, URZ, 0x1, UR4 ;  /* 0x00000001ff057899 */ /* 0x000fe20008011404 */
[----:B------:R-:W1:Y:S05]  /*00e0*/  LDCU.64 UR12, c[0x0][0x358] ;  /* 0x00006b00ff0c77ac */ /* 0x000e6a0008000a00 */
[C---:B------:R-:W-:Y:S01]  /*00f0*/  VIADD R7, R0.reuse, UR5 ;  /* 0x0000000500077c36 */ /* 0x040fe20008000000 */
[----:B------:R-:W-:Y:S01]  /*0100*/  UIADD3 UR10, UPT, UPT, UR7, -UR5, URZ ;  /* 0x80000005070a7290 */ /* 0x000fe2000fffe0ff */
[----:B0-----:R-:W-:-:S03]  /*0110*/  VIADD R6, R0, UR6 ;  /* 0x0000000600067c36 */ /* 0x001fc60008000000 */
[----:B------:R-:W-:Y:S01]  /*0120*/  IADD3.X R4, PT, PT, R7, UR6, RZ, PT, !PT ;  /* 0x0000000607047c10 */ /* 0x000fe2000bffe4ff */
[----:B------:R-:W-:Y:S07]  /*0130*/  BRA.U UP0, `(.L_x_0) ;  /* 0x0000000900307547 */ /* 0x000fee000b800000 */
[----:B------:R-:W-:Y:S01]  /*0140*/  UISETP.LT.AND UP0, UPT, URZ, UR5, UPT ;  /* 0x00000005ff00728c */ /* 0x000fe2000bf01270 */
[----:B------:R-:W-:-:S03]  /*0150*/  IMAD.MOV.U32 R3, RZ, RZ, RZ ;  /* 0x000000ffff037224 */ /* 0x000fc600078e00ff */
[----:B------:R-:W-:Y:S02]  /*0160*/  USEL UR4, URZ, UR5, !UP0 ;  /* 0x00000005ff047287 */ /* 0x000fe4000c000000 */
[----:B------:R-:W-:Y:S02]  /*0170*/  UISETP.GE.AND UP0, UPT, UR7, 0x6, UPT ;  /* 0x000000060700788c */ /* 0x000fe4000bf06270 */
[----:B------:R-:W-:-:S04]  /*0180*/  UIADD3 UR4, UPT, UPT, UR4, 0x1, URZ ;  /* 0x0000000104047890 */ /* 0x000fc8000fffe0ff */
[----:B------:R-:W-:-:S03]  /*0190*/  ULOP3.LUT UR6, UR4, 0x3, URZ, 0xc0, !UPT ;  /* 0x0000000304067892 */ /* 0x000fc6000f8ec0ff */
[----:B------:R-:W-:Y:S09]  /*01a0*/  BRA.U !UP0, `(.L_x_1) ;  /* 0x0000000508c07547 */ /* 0x000ff2000b800000 */
[----:B------:R-:W0:Y:S01]  /*01b0*/  LDCU.64 UR8, c[0x0][0x380] ;  /* 0x00007000ff0877ac */ /* 0x000e220008000a00 */
[----:B------:R-:W-:Y:S01]  /*01c0*/  IMAD.MOV.U32 R5, RZ, RZ, R0 ;  /* 0x000000ffff057224 */ /* 0x000fe200078e0000 */
[----:B------:R-:W-:-:S06]  /*01d0*/  ULOP3.LUT UR4, UR4, 0x7ffffffc, URZ, 0xc0, !UPT ;  /* 0x7ffffffc04047892 */ /* 0x000fcc000f8ec0ff */
[----:B------:R-:W-:Y:S01]  /*01e0*/  IMAD.U32 R3, RZ, RZ, UR4 ;  /* 0x00000004ff037e24 */ /* 0x000fe2000f8e00ff */
[----:B0-----:R-:W-:-:S04]  /*01f0*/  UIADD3 UR7, UP0, UPT, UR8, 0x4, URZ ;  /* 0x0000000408077890 */ /* 0x001fc8000ff1e0ff */
[----:B------:R-:W-:Y:S02]  /*0200*/  UIADD3.X UR8, UPT, UPT, URZ, UR9, URZ, UP0, !UPT ;  /* 0x00000009ff087290 */ /* 0x000fe400087fe4ff */
[----:B------:R-:W-:Y:S01]  /*0210*/  UIADD3 UR9, UPT, UPT, -UR4, URZ, URZ ;  /* 0x000000ff04097290 */ /* 0x000fe2000fffe1ff */
[----:B------:R-:W-:-:S03]  /*0220*/  IMAD.U32 R8, RZ, RZ, UR7 ;  /* 0x00000007ff087e24 */ /* 0x000fc6000f8e00ff */
[----:B------:R-:W-:Y:S01]  /*0230*/  UISETP.GE.AND UP0, UPT, UR9, URZ, UPT ;  /* 0x000000ff0900728c */ /* 0x000fe2000bf06270 */
[----:B------:R-:W-:Y:S02]  /*0240*/  IMAD.U32 R9, RZ, RZ, UR8 ;  /* 0x00000008ff097e24 */ /* 0x000fe4000f8e00ff */
[----:B------:R-:W-:-:S06]  /*0250*/  IMAD.WIDE R10, R6, 0x2, R8 ;  /* 0x00000002060a7825 */ /* 0x000fcc00078e0208 */
[----:B------:R-:W-:Y:S05]  /*0260*/  BRA.U UP0, `(.L_x_2) ;  /* 0x00000005004c7547 */ /* 0x000fea000b800000 */
[----:B------:R-:W-:Y:S01]  /*0270*/  UIADD3 UR4, UPT, UPT, -UR9, URZ, URZ ;  /* 0x000000ff09047290 */ /* 0x000fe2000fffe1ff */
[----:B------:R-:W-:-:S03]  /*0280*/  PLOP3.LUT P0, PT, PT, PT, PT, 0x80, 0x8 ;  /* 0x000000000008781c */ /* 0x000fc60003f0f070 */
[----:B------:R-:W-:-:S09]  /*0290*/  UISETP.GT.AND UP0, UPT, UR4, 0xc, UPT ;  /* 0x0000000c0400788c */ /* 0x000fd2000bf04270 */
[----:B------:R-:W-:Y:S05]  /*02a0*/  BRA.U !UP0, `(.L_x_3) ;  /* 0x0000000108c07547 */ /* 0x000fea000b800000 */
[----:B------:R-:W-:-:S13]  /*02b0*/  PLOP3.LUT P0, PT, PT, PT, PT, 0x8, 0x80 ;  /* 0x000000000080781c */ /* 0x000fda0003f0e170 */
.L_x_4:
[----:B------:R-:W-:-:S05]  /*02c0*/  IMAD.WIDE R12, R5, 0x2, R8 ;  /* 0x00000002050c7825 */ /* 0x000fca00078e0208 */
[----:B-1----:R-:W2:Y:S04]  /*02d0*/  LDG.E.U16 R17, desc[UR12][R12.64+-0x4] ;  /* 0xfffffc0c0c117981 */ /* 0x002ea8000c1e1500 */
[----:B--2---:R0:W-:Y:S04]  /*02e0*/  STG.E.U16 desc[UR12][R10.64+-0x4], R17 ;  /* 0xfffffc110a007986 */ /* 0x0041e8000c10150c */
[----:B------:R-:W2:Y:S04]  /*02f0*/  LDG.E.U16 R19, desc[UR12][R12.64+-0x2] ;  /* 0xfffffe0c0c137981 */ /* 0x000ea8000c1e1500 */
[----:B--2---:R1:W-:Y:S04]  /*0300*/  STG.E.U16 desc[UR12][R10.64+-0x2], R19 ;  /* 0xfffffe130a007986 */ /* 0x0043e8000c10150c */
[----:B------:R-:W2:Y:S01]  /*0310*/  LDG.E.U16 R21, desc[UR12][R12.64] ;  /* 0x0000000c0c157981 */ /* 0x000ea2000c1e1500 */
[----:B------:R-:W-:-:S03]  /*0320*/  VIADD R15, R5, 0x4 ;  /* 0x00000004050f7836 */ /* 0x000fc60000000000 */
[----:B--2---:R2:W-:Y:S04]  /*0330*/  STG.E.U16 desc[UR12][R10.64], R21 ;  /* 0x000000150a007986 */ /* 0x0045e8000c10150c */
[----:B------:R-:W3:Y:S01]  /*0340*/  LDG.E.U16 R23, desc[UR12][R12.64+0x2] ;  /* 0x0000020c0c177981 */ /* 0x000ee2000c1e1500 */
[----:B------:R-:W-:-:S03]  /*0350*/  IMAD.WIDE R14, R15, 0x2, R8 ;  /* 0x000000020f0e7825 */ /* 0x000fc600078e0208 */
[----:B---3--:R3:W-:Y:S04]  /*0360*/  STG.E.U16 desc[UR12][R10.64+0x2], R23 ;  /* 0x000002170a007986 */ /* 0x0087e8000c10150c */
[----:B------:R-:W4:Y:S04]  /*0370*/  LDG.E.U16 R25, desc[UR12][R14.64+-0x4] ;  /* 0xfffffc0c0e197981 */ /* 0x000f28000c1e1500 */
[----:B----4-:R4:W-:Y:S04]  /*0380*/  STG.E.U16 desc[UR12][R10.64+0x4], R25 ;  /* 0x000004190a007986 */ /* 0x0109e8000c10150c */
[----:B0-----:R-:W5:Y:S04]  /*0390*/  LDG.E.U16 R17, desc[UR12][R14.64+-0x2] ;  /* 0xfffffe0c0e117981 */ /* 0x001f68000c1e1500 */
[----:B-----5:R0:W-:Y:S04]  /*03a0*/  STG.E.U16 desc[UR12][R10.64+0x6], R17 ;  /* 0x000006110a007986 */ /* 0x0201e8000c10150c */
[----:B-1----:R-:W5:Y:S01]  /*03b0*/  LDG.E.U16 R19, desc[UR12][R14.64] ;  /* 0x0000000c0e137981 */ /* 0x002f62000c1e1500 */
[----:B------:R-:W-:-:S03]  /*03c0*/  IADD3 R13, PT, PT, R5, 0x8, RZ ;  /* 0x00000008050d7810 */ /* 0x000fc60007ffe0ff */
[----:B-----5:R1:W-:Y:S04]  /*03d0*/  STG.E.U16 desc[UR12][R10.64+0x8], R19 ;  /* 0x000008130a007986 */ /* 0x0203e8000c10150c */
[----:B--2---:R-:W2:Y:S01]  /*03e0*/  LDG.E.U16 R21, desc[UR12][R14.64+0x2] ;  /* 0x0000020c0e157981 */ /* 0x004ea2000c1e1500 */
[----:B------:R-:W-:-:S03]  /*03f0*/  IMAD.WIDE R12, R13, 0x2, R8 ;  /* 0x000000020d0c7825 */ /* 0x000fc600078e0208 */
[----:B--2---:R2:W-:Y:S04]  /*0400*/  STG.E.U16 desc[UR12][R10.64+0xa], R21 ;  /* 0x00000a150a007986 */ /* 0x0045e8000c10150c */
[----:B---3--:R-:W3:Y:S04]  /*0410*/  LDG.E.U16 R23, desc[UR12][R12.64+-0x4] ;  /* 0xfffffc0c0c177981 */ /* 0x008ee8000c1e1500 */
[----:B---3--:R3:W-:Y:S04]  /*0420*/  STG.E.U16 desc[UR12][R10.64+0xc], R23 ;  /* 0x00000c170a007986 */ /* 0x0087e8000c10150c */
[----:B----4-:R-:W4:Y:S04]  /*0430*/  LDG.E.U16 R25, desc[UR12][R12.64+-0x2] ;  /* 0xfffffe0c0c197981 */ /* 0x010f28000c1e1500 */
[----:B----4-:R4:W-:Y:S04]  /*0440*/  STG.E.U16 desc[UR12][R10.64+0xe], R25 ;  /* 0x00000e190a007986 */ /* 0x0109e8000c10150c */
[----:B0-----:R-:W5:Y:S01]  /*0450*/  LDG.E.U16 R17, desc[UR12][R12.64] ;  /* 0x0000000c0c117981 */ /* 0x001f62000c1e1500 */
[----:B------:R-:W-:-:S03]  /*0460*/  VIADD R15, R5, 0xc ;  /* 0x0000000c050f7836 */ /* 0x000fc60000000000 */
[----:B-----5:R0:W-:Y:S04]  /*0470*/  STG.E.U16 desc[UR12][R10.64+0x10], R17 ;  /* 0x000010110a007986 */ /* 0x0201e8000c10150c */
[----:B-1----:R-:W5:Y:S01]  /*0480*/  LDG.E.U16 R19, desc[UR12][R12.64+0x2] ;  /* 0x0000020c0c137981 */ /* 0x002f62000c1e1500 */
[----:B------:R-:W-:-:S03]  /*0490*/  IMAD.WIDE R14, R15, 0x2, R8 ;  /* 0x000000020f0e7825 */ /* 0x000fc600078e0208 */
[----:B-----5:R-:W-:Y:S04]  /*04a0*/  STG.E.U16 desc[UR12][R10.64+0x12], R19 ;  /* 0x000012130a007986 */ /* 0x020fe8000c10150c */
[----:B--2---:R-:W2:Y:S04]  /*04b0*/  LDG.E.U16 R21, desc[UR12][R14.64+-0x4] ;  /* 0xfffffc0c0e157981 */ /* 0x004ea8000c1e1500 */
[----:B--2---:R-:W-:Y:S04]  /*04c0*/  STG.E.U16 desc[UR12][R10.64+0x14], R21 ;  /* 0x000014150a007986 */ /* 0x004fe8000c10150c */
[----:B---3--:R-:W2:Y:S04]  /*04d0*/  LDG.E.U16 R23, desc[UR12][R14.64+-0x2] ;  /* 0xfffffe0c0e177981 */ /* 0x008ea8000c1e1500 */
[----:B--2---:R-:W-:Y:S04]  /*04e0*/  STG.E.U16 desc[UR12][R10.64+0x16], R23 ;  /* 0x000016170a007986 */ /* 0x004fe8000c10150c */
[----:B----4-:R-:W2:Y:S01]  /*04f0*/  LDG.E.U16 R25, desc[UR12][R14.64] ;  /* 0x0000000c0e197981 */ /* 0x010ea2000c1e1500 */
[----:B------:R-:W-:Y:S01]  /*0500*/  UIADD3 UR9, UPT, UPT, UR9, 0x10, URZ ;  /* 0x0000001009097890 */ /* 0x000fe2000fffe0ff */
[----:B------:R-:W-:-:S03]  /*0510*/  IADD3 R2, P1, PT, R10, 0x20, RZ ;  /* 0x000000200a027810 */ /* 0x000fc60007f3e0ff */
[----:B------:R-:W-:Y:S01]  /*0520*/  UISETP.GE.AND UP0, UPT, UR9, -0xc, UPT ;  /* 0xfffffff40900788c */ /* 0x000fe2000bf06270 */
[----:B--2---:R-:W-:Y:S04]  /*0530*/  STG.E.U16 desc[UR12][R10.64+0x18], R25 ;  /* 0x000018190a007986 */ /* 0x004fe8000c10150c */
[----:B0-----:R-:W2:Y:S01]  /*0540*/  LDG.E.U16 R17, desc[UR12][R14.64+0x2] ;  /* 0x0000020c0e117981 */ /* 0x001ea2000c1e1500 */
[----:B------:R-:W-:Y:S02]  /*0550*/  IMAD.X R13, RZ, RZ, R11, P1 ;  /* 0x000000ffff0d7224 */ /* 0x000fe400008e060b */
[----:B------:R-:W-:Y:S01]  /*0560*/  VIADD R5, R5, 0x10 ;  /* 0x0000001005057836 */ /* 0x000fe20000000000 */
[----:B--2---:R0:W-:Y:S02]  /*0570*/  STG.E.U16 desc[UR12][R10.64+0x1a], R17 ;  /* 0x00001a110a007986 */ /* 0x0041e4000c10150c */
[----:B0-----:R-:W-:-:S02]  /*0580*/  IMAD.MOV.U32 R10, RZ, RZ, R2 ;  /* 0x000000ffff0a7224 */ /* 0x001fc400078e0002 */
[----:B------:R-:W-:Y:S01]  /*0590*/  IMAD.MOV.U32 R11, RZ, RZ, R13 ;  /* 0x000000ffff0b7224 */ /* 0x000fe200078e000d */
[----:B------:R-:W-:Y:S06]  /*05a0*/  BRA.U !UP0, `(.L_x_4) ;  /* 0xfffffffd08447547 */ /* 0x000fec000b83ffff */
.L_x_3:
[----:B------:R-:W-:-:S04]  /*05b0*/  UIADD3 UR4, UPT, UPT, -UR9, URZ, URZ ;  /* 0x000000ff09047290 */ /* 0x000fc8000fffe1ff */
[----:B------:R-:W-:-:S09]  /*05c0*/  UISETP.GT.AND UP0, UPT, UR4, 0x4, UPT ;  /* 0x000000040400788c */ /* 0x000fd2000bf04270 */
[----:B------:R-:W-:Y:S05]  /*05d0*/  BRA.U !UP0, `(.L_x_5) ;  /* 0x0000000108687547 */ /* 0x000fea000b800000 */
        /* <DEDUP_REMOVED lines=10> */
[----:B---3--:R-:W-:Y:S04]  /*0680*/  STG.E.U16 desc[UR12][R10.64+0x2], R23 ;  /* 0x000002170a007986 */ /* 0x008fe8000c10150c */
[----:B------:R-:W3:Y:S04]  /*0690*/  LDG.E.U16 R25, desc[UR12][R14.64+-0x4] ;  /* 0xfffffc0c0e197981 */ /* 0x000ee8000c1e1500 */
[----:B---3--:R-:W-:Y:S04]  /*06a0*/  STG.E.U16 desc[UR12][R10.64+0x4], R25 ;  /* 0x000004190a007986 */ /* 0x008fe8000c10150c */
[----:B0-----:R-:W3:Y:S04]  /*06b0*/  LDG.E.U16 R17, desc[UR12][R14.64+-0x2] ;  /* 0xfffffe0c0e117981 */ /* 0x001ee8000c1e1500 */
[----:B---3--:R-:W-:Y:S04]  /*06c0*/  STG.E.U16 desc[UR12][R10.64+0x6], R17 ;  /* 0x000006110a007986 */ /* 0x008fe8000c10150c */
[----:B-1----:R-:W3:Y:S01]  /*06d0*/  LDG.E.U16 R19, desc[UR12][R14.64] ;  /* 0x0000000c0e137981 */ /* 0x002ee2000c1e1500 */
[----:B------:R-:W-:-:S03]  /*06e0*/  IADD3 R2, P1, PT, R10, 0x10, RZ ;  /* 0x000000100a027810 */ /* 0x000fc60007f3e0ff */
[----:B---3--:R-:W-:Y:S04]  /*06f0*/  STG.E.U16 desc[UR12][R10.64+0x8], R19 ;  /* 0x000008130a007986 */ /* 0x008fe8000c10150c */
[----:B--2---:R-:W2:Y:S01]  /*0700*/  LDG.E.U16 R21, desc[UR12][R14.64+0x2] ;  /* 0x0000020c0e157981 */ /* 0x004ea2000c1e1500 */
[----:B------:R-:W-:Y:S01]  /*0710*/  IMAD.X R13, RZ, RZ, R11, P1 ;  /* 0x000000ffff0d7224 */ /* 0x000fe200008e060b */
[----:B------:R-:W-:Y:S01]  /*0720*/  PLOP3.LUT P0, PT, PT, PT, PT, 0x8, 0x80 ;  /* 0x000000000080781c */ /* 0x000fe20003f0e170 */
[----:B------:R-:W-:Y:S01]  /*0730*/  UIADD3 UR9, UPT, UPT, UR9, 0x8, URZ ;  /* 0x0000000809097890 */ /* 0x000fe2000fffe0ff */
[----:B------:R-:W-:Y:S01]  /*0740*/  IADD3 R5, PT, PT, R5, 0x8, RZ ;  /* 0x0000000805057810 */ /* 0x000fe20007ffe0ff */
[----:B--2---:R0:W-:Y:S02]  /*0750*/  STG.E.U16 desc[UR12][R10.64+0xa], R21 ;  /* 0x00000a150a007986 */ /* 0x0041e4000c10150c */
[----:B0-----:R-:W-:-:S02]  /*0760*/  IMAD.MOV.U32 R10, RZ, RZ, R2 ;  /* 0x000000ffff0a7224 */ /* 0x001fc400078e0002 */
[----:B------:R-:W-:-:S07]  /*0770*/  IMAD.MOV.U32 R11, RZ, RZ, R13 ;  /* 0x000000ffff0b7224 */ /* 0x000fce00078e000d */
.L_x_5:
[----:B------:R-:W-:-:S13]  /*0780*/  ISETP.EQ.AND P1, PT, RZ, UR9, PT ;  /* 0x00000009ff007c0c */ /* 0x000fda000bf22270 */
[----:B------:R-:W-:Y:S05]  /*0790*/  @!P0 BRA P1, `(.L_x_1) ;  /* 0x0000000000448947 */ /* 0x000fea0000800000 */
.L_x_2:
[----:B------:R-:W-:-:S05]  /*07a0*/  IMAD.WIDE R12, R5, 0x2, R8 ;  /* 0x00000002050c7825 */ /* 0x000fca00078e0208 */
[----:B-1----:R-:W2:Y:S04]  /*07b0*/  LDG.E.U16 R15, desc[UR12][R12.64+-0x4] ;  /* 0xfffffc0c0c0f7981 */ /* 0x002ea8000c1e1500 */
[----:B--2---:R-:W-:Y:S04]  /*07c0*/  STG.E.U16 desc[UR12][R10.64+-0x4], R15 ;  /* 0xfffffc0f0a007986 */ /* 0x004fe8000c10150c */
[----:B------:R-:W2:Y:S04]  /*07d0*/  LDG.E.U16 R17, desc[UR12][R12.64+-0x2] ;  /* 0xfffffe0c0c117981 */ /* 0x000ea8000c1e1500 */
[----:B--2---:R-:W-:Y:S04]  /*07e0*/  STG.E.U16 desc[UR12][R10.64+-0x2], R17 ;  /* 0xfffffe110a007986 */ /* 0x004fe8000c10150c */
[----:B------:R-:W2:Y:S01]  /*07f0*/  LDG.E.U16 R19, desc[UR12][R12.64] ;  /* 0x0000000c0c137981 */ /* 0x000ea2000c1e1500 */
[----:B------:R-:W-:Y:S01]  /*0800*/  UIADD3 UR9, UPT, UPT, UR9, 0x4, URZ ;  /* 0x0000000409097890 */ /* 0x000fe2000fffe0ff */
[----:B------:R-:W-:-:S03]  /*0810*/  IADD3 R2, P0, PT, R10, 0x8, RZ ;  /* 0x000000080a027810 */ /* 0x000fc60007f1e0ff */
[----:B------:R-:W-:Y:S01]  /*0820*/  UISETP.NE.AND UP0, UPT, UR9, URZ, UPT ;  /* 0x000000ff0900728c */ /* 0x000fe2000bf05270 */
[----:B--2---:R-:W-:Y:S04]  /*0830*/  STG.E.U16 desc[UR12][R10.64], R19 ;  /* 0x000000130a007986 */ /* 0x004fe8000c10150c */
[----:B------:R-:W2:Y:S01]  /*0840*/  LDG.E.U16 R21, desc[UR12][R12.64+0x2] ;  /* 0x0000020c0c157981 */ /* 0x000ea2000c1e1500 */
[----:B------:R-:W-:Y:S02]  /*0850*/  IMAD.X R23, RZ, RZ, R11, P0 ;  /* 0x000000ffff177224 */ /* 0x000fe400000e060b */
[----:B------:R-:W-:Y:S01]  /*0860*/  VIADD R5, R5, 0x4 ;  /* 0x0000000405057836 */ /* 0x000fe20000000000 */
[----:B--2---:R0:W-:Y:S02]  /*0870*/  STG.E.U16 desc[UR12][R10.64+0x2], R21 ;  /* 0x000002150a007986 */ /* 0x0041e4000c10150c */
[----:B0-----:R-:W-:-:S02]  /*0880*/  IMAD.MOV.U32 R10, RZ, RZ, R2 ;  /* 0x000000ffff0a7224 */ /* 0x001fc400078e0002 */
[----:B------:R-:W-:Y:S01]  /*0890*/  IMAD.MOV.U32 R11, RZ, RZ, R23 ;  /* 0x000000ffff0b7224 */ /* 0x000fe200078e0017 */
[----:B------:R-:W-:Y:S06]  /*08a0*/  BRA.U UP0, `(.L_x_2) ;  /* 0xfffffffd00bc7547 */ /* 0x000fec000b83ffff */
.L_x_1:
[----:B------:R-:W-:-:S09]  /*08b0*/  UISETP.NE.AND UP0, UPT, UR6, URZ, UPT ;  /* 0x000000ff0600728c */ /* 0x000fd2000bf05270 */
[----:B------:R-:W-:Y:S05]  /*08c0*/  BRA.U !UP0, `(.L_x_0) ;  /* 0x00000001084c7547 */ /* 0x000fea000b800000 */
[----:B------:R-:W0:Y:S01]  /*08d0*/  LDCU.64 UR8, c[0x0][0x380] ;  /* 0x00007000ff0877ac */ /* 0x000e220008000a00 */
[----:B------:R-:W2:Y:S01]  /*08e0*/  LDC.64 R10, c[0x0][0x380] ;  /* 0x0000e000ff0a7b82 */ /* 0x000ea20000000a00 */
[----:B------:R-:W-:Y:S01]  /*08f0*/  IMAD.WIDE.U32 R8, R3, 0x2, RZ ;  /* 0x0000000203087825 */ /* 0x000fe200078e00ff */
[----:B------:R-:W-:-:S03]  /*0900*/  UIADD3 UR6, UPT, UPT, -UR6, URZ, URZ ;  /* 0x000000ff06067290 */ /* 0x000fc6000fffe1ff */
[----:B------:R-:W-:Y:S02]  /*0910*/  IMAD.IADD R5, R0, 0x1, R3 ;  /* 0x0000000100057824 */ /* 0x000fe400078e0203 */
[----:B------:R-:W-:-:S03]  /*0920*/  IMAD.WIDE R8, R6, 0x2, R8 ;  /* 0x0000000206087825 */ /* 0x000fc600078e0208 */
[----:B0-----:R-:W-:-:S04]  /*0930*/  IADD3 R8, P0, PT, R8, UR8, RZ ;  /* 0x0000000808087c10 */ /* 0x001fc8000ff1e0ff */
[----:B------:R-:W-:-:S09]  /*0940*/  IADD3.X R13, PT, PT, R9, UR9, RZ, P0, !PT ;  /* 0x00000009090d7c10 */ /* 0x000fd200087fe4ff */
.L_x_6:
[----:B0-2---:R-:W-:-:S05]  /*0950*/  IMAD.WIDE R2, R5, 0x2, R10 ;  /* 0x0000000205027825 */ /* 0x005fca00078e020a */
[----:B-1----:R0:W2:Y:S01]  /*0960*/  LDG.E.U16 R9, desc[UR12][R2.64] ;  /* 0x0000000c02097981 */ /* 0x0020a2000c1e1500 */
[----:B------:R-:W-:Y:S01]  /*0970*/  UIADD3 UR6, UPT, UPT, UR6, 0x1, URZ ;  /* 0x0000000106067890 */ /* 0x000fe2000fffe0ff */
[----:B------:R-:W-:-:S03]  /*0980*/  VIADD R5, R5, 0x1 ;  /* 0x0000000105057836 */ /* 0x000fc60000000000 */
[----:B------:R-:W-:Y:S01]  /*0990*/  UISETP.NE.AND UP0, UPT, UR6, URZ, UPT ;  /* 0x000000ff0600728c */ /* 0x000fe2000bf05270 */
[----:B0-----:R-:W-:Y:S01]  /*09a0*/  MOV R2, R8 ;  /* 0x0000000800027202 */ /* 0x001fe20000000f00 */
[----:B------:R-:W-:Y:S01]  /*09b0*/  IMAD.MOV.U32 R3, RZ, RZ, R13 ;  /* 0x000000ffff037224 */ /* 0x000fe200078e000d */
[----:B------:R-:W-:-:S05]  /*09c0*/  IADD3 R8, P0, PT, R8, 0x2, RZ ;  /* 0x0000000208087810 */ /* 0x000fca0007f1e0ff */
[----:B------:R-:W-:Y:S01]  /*09d0*/  IMAD.X R13, RZ, RZ, R13, P0 ;  /* 0x000000ffff0d7224 */ /* 0x000fe200000e060d */
[----:B--2---:R0:W-:Y:S01]  /*09e0*/  STG.E.U16 desc[UR12][R2.64], R9 ;  /* 0x0000000902007986 */ /* 0x0041e2000c10150c */
[----:B------:R-:W-:Y:S06]  /*09f0*/  BRA.U UP0, `(.L_x_6) ;  /* 0xfffffffd00d47547 */ /* 0x000fec000b83ffff */
.L_x_0:
[----:B------:R-:W0:Y:S01]  /*0a00*/  LDCU.64 UR16, c[0x0][0x380] ;  /* 0x00007000ff1077ac */ /* 0x000e220008000a00 */
[----:B------:R-:W-:Y:S01]  /*0a10*/  IMAD.WIDE R4, R4, 0x2, RZ ;  /* 0x0000000204047825 */ /* 0x000fe200078e02ff */
[----:B------:R-:W-:Y:S02]  /*0a20*/  UISETP.GE.AND UP0, UPT, UR10, 0x1, UPT ;  /* 0x000000010a00788c */ /* 0x000fe4000bf06270 */
[----:B0-----:R-:W-:-:S04]  /*0a30*/  IADD3 R2, P0, PT, R4, UR16, RZ ;  /* 0x0000001004027c10 */ /* 0x001fc8000ff1e0ff */
[----:B------:R-:W-:-:S03]  /*0a40*/  IADD3.X R3, PT, PT, R5, UR17, RZ, P0, !PT ;  /* 0x0000001105037c10 */ /* 0x000fc600087fe4ff */
[----:B------:R-:W-:Y:S06]  /*0a50*/  BRA.U !UP0, `(.L_x_7) ;  /* 0x0000000908cc7547 */ /* 0x000fec000b800000 */
[----:B------:R-:W-:Y:S01]  /*0a60*/  UIADD3 UR4, UPT, UPT, -UR5, -0x2, UR14 ;  /* 0xfffffffe05047890 */ /* 0x000fe2000fffe10e */
[----:B------:R-:W-:Y:S01]  /*0a70*/  IMAD.MOV.U32 R8, RZ, RZ, RZ ;  /* 0x000000ffff087224 */ /* 0x000fe200078e00ff */
[----:B------:R-:W-:Y:S02]  /*0a80*/  ULOP3.LUT UR6, UR10, 0xf, URZ, 0xc0, !UPT ;  /* 0x0000000f0a067892 */ /* 0x000fe4000f8ec0ff */
[----:B------:R-:W-:Y:S02]  /*0a90*/  UISETP.GE.U32.AND UP2, UPT, UR4, 0xf, UPT ;  /* 0x0000000f0400788c */ /* 0x000fe4000bf46070 */
[----:B------:R-:W-:-:S07]  /*0aa0*/  UISETP.NE.AND UP1, UPT, UR6, URZ, UPT ;  /* 0x000000ff0600728c */ /* 0x000fce000bf25270 */
[----:B------:R-:W-:Y:S05]  /*0ab0*/  BRA.U !UP2, `(.L_x_8) ;  /* 0x000000010acc7547 */ /* 0x000fea000b800000 */
[----:B------:R-:W-:Y:S01]  /*0ac0*/  IADD3 R14, P0, PT, R2, 0x10, RZ ;  /* 0x00000010020e7810 */ /* 0x000fe20007f1e0ff */
[----:B------:R-:W-:-:S04]  /*0ad0*/  ULOP3.LUT UR4, UR10, 0x7ffffff0, URZ, 0xc0, !UPT ;  /* 0x7ffffff00a047892 */ /* 0x000fc8000f8ec0ff */
[----:B------:R-:W-:Y:S01]  /*0ae0*/  IMAD.X R21, RZ, RZ, R3, P0 ;  /* 0x000000ffff157224 */ /* 0x000fe200000e0603 */
[----:B------:R-:W-:Y:S02]  /*0af0*/  UIADD3 UR7, UPT, UPT, -UR4, URZ, URZ ;  /* 0x000000ff04077290 */ /* 0x000fe4000fffe1ff */
[----:B------:R-:W-:Y:S01]  /*0b00*/  IMAD.U32 R8, RZ, RZ, UR4 ;  /* 0x00000004ff087e24 */ /* 0x000fe2000f8e00ff */
[----:B------:R-:W-:-:S09]  /*0b10*/  UMOV UR4, URZ ;  /* 0x000000ff00047c82 */ /* 0x000fd20008000000 */
.L_x_9:
[----:B------:R-:W-:Y:S02]  /*0b20*/  USHF.R.S32.HI UR8, URZ, 0x1f, UR4 ;  /* 0x0000001fff087899 */ /* 0x000fe40008011404 */
[----:B0-----:R-:W-:-:S04]  /*0b30*/  IADD3 R9, P0, PT, R7, UR4, RZ ;  /* 0x0000000407097c10 */ /* 0x001fc8000ff1e0ff */
[----:B------:R-:W-:Y:S02]  /*0b40*/  LEA.HI.X.SX32 R10, R7, UR8, 0x1, P0 ;  /* 0x00000008070a7c11 */ /* 0x000fe400080f0eff */
[----:B------:R-:W-:-:S04]  /*0b50*/  LEA R12, P0, R9, UR16, 0x1 ;  /* 0x00000010090c7c11 */ /* 0x000fc8000f8008ff */
[----:B------:R-:W-:-:S05]  /*0b60*/  LEA.HI.X R13, R9, UR17, R10, 0x1, P0 ;  /* 0x00000011090d7c11 */ /* 0x000fca00080f0c0a */
[----:B-1----:R-:W2:Y:S01]  /*0b70*/  LDG.E.U16 R9, desc[UR12][R12.64+0x2] ;  /* 0x0000020c0c097981 */ /* 0x002ea2000c1e1500 */
[----:B------:R-:W-:Y:S01]  /*0b80*/  IMAD.MOV.U32 R10, RZ, RZ, R14 ;  /* 0x000000ffff0a7224 */ /* 0x000fe200078e000e */
[----:B------:R-:W-:-:S05]  /*0b90*/  MOV R11, R21 ;  /* 0x00000015000b7202 */ /* 0x000fca0000000f00 */
[----:B--2---:R0:W-:Y:S04]  /*0ba0*/  STG.E.U16 desc[UR12][R10.64+-0x10], R9 ;  /* 0xfffff0090a007986 */ /* 0x0041e8000c10150c */
[----:B------:R-:W2:Y:S04]  /*0bb0*/  LDG.E.U16 R15, desc[UR12][R12.64+0x4] ;  /* 0x0000040c0c0f7981 */ /* 0x000ea8000c1e1500 */
[----:B--2---:R1:W-:Y:S04]  /*0bc0*/  STG.E.U16 desc[UR12][R10.64+-0xe], R15 ;  /* 0xfffff20f0a007986 */ /* 0x0043e8000c10150c */
[----:B------:R-:W2:Y:S04]  /*0bd0*/  LDG.E.U16 R17, desc[UR12][R12.64+0x6] ;  /* 0x0000060c0c117981 */ /* 0x000ea8000c1e1500 */
[----:B--2---:R2:W-:Y:S04]  /*0be0*/  STG.E.U16 desc[UR12][R10.64+-0xc], R17 ;  /* 0xfffff4110a007986 */ /* 0x0045e8000c10150c */
[----:B------:R-:W3:Y:S04]  /*0bf0*/  LDG.E.U16 R19, desc[UR12][R12.64+0x8] ;  /* 0x0000080c0c137981 */ /* 0x000ee8000c1e1500 */
[----:B---3--:R3:W-:Y:S04]  /*0c00*/  STG.E.U16 desc[UR12][R10.64+-0xa], R19 ;  /* 0xfffff6130a007986 */ /* 0x0087e8000c10150c */
[----:B------:R-:W4:Y:S04]  /*0c10*/  LDG.E.U16 R21, desc[UR12][R12.64+0xa] ;  /* 0x00000a0c0c157981 */ /* 0x000f28000c1e1500 */
[----:B----4-:R4:W-:Y:S04]  /*0c20*/  STG.E.U16 desc[UR12][R10.64+-0x8], R21 ;  /* 0xfffff8150a007986 */ /* 0x0109e8000c10150c */
[----:B------:R-:W5:Y:S04]  /*0c30*/  LDG.E.U16 R23, desc[UR12][R12.64+0xc] ;  /* 0x00000c0c0c177981 */ /* 0x000f68000c1e1500 */
[----:B-----5:R5:W-:Y:S04]  /*0c40*/  STG.E.U16 desc[UR12][R10.64+-0x6], R23 ;  /* 0xfffffa170a007986 */ /* 0x020be8000c10150c */
[----:B0-----:R-:W2:Y:S04]  /*0c50*/  LDG.E.U16 R9, desc[UR12][R12.64+0xe] ;  /* 0x00000e0c0c097981 */ /* 0x001ea8000c1e1500 */
[----:B--2---:R0:W-:Y:S04]  /*0c60*/  STG.E.U16 desc[UR12][R10.64+-0x4], R9 ;  /* 0xfffffc090a007986 */ /* 0x0041e8000c10150c */
[----:B-1----:R-:W2:Y:S04]  /*0c70*/  LDG.E.U16 R15, desc[UR12][R12.64+0x10] ;  /* 0x0000100c0c0f7981 */ /* 0x002ea8000c1e1500 */
[----:B--2---:R1:W-:Y:S04]  /*0c80*/  STG.E.U16 desc[UR12][R10.64+-0x2], R15 ;  /* 0xfffffe0f0a007986 */ /* 0x0043e8000c10150c */
[----:B------:R-:W2:Y:S04]  /*0c90*/  LDG.E.U16 R17, desc[UR12][R12.64+0x12] ;  /* 0x0000120c0c117981 */ /* 0x000ea8000c1e1500 */
[----:B--2---:R2:W-:Y:S04]  /*0ca0*/  STG.E.U16 desc[UR12][R10.64], R17 ;  /* 0x000000110a007986 */ /* 0x0045e8000c10150c */
[----:B---3--:R-:W3:Y:S04]  /*0cb0*/  LDG.E.U16 R19, desc[UR12][R12.64+0x14] ;  /* 0x0000140c0c137981 */ /* 0x008ee8000c1e1500 */
[----:B---3--:R3:W-:Y:S04]  /*0cc0*/  STG.E.U16 desc[UR12][R10.64+0x2], R19 ;  /* 0x000002130a007986 */ /* 0x0087e8000c10150c */
[----:B----4-:R-:W4:Y:S04]  /*0cd0*/  LDG.E.U16 R21, desc[UR12][R12.64+0x16] ;  /* 0x0000160c0c157981 */ /* 0x010f28000c1e1500 */
[----:B----4-:R4:W-:Y:S04]  /*0ce0*/  STG.E.U16 desc[UR12][R10.64+0x4], R21 ;  /* 0x000004150a007986 */ /* 0x0109e8000c10150c */
[----:B-----5:R-:W5:Y:S04]  /*0cf0*/  LDG.E.U16 R23, desc[UR12][R12.64+0x18] ;  /* 0x0000180c0c177981 */ /* 0x020f68000c1e1500 */
[----:B-----5:R1:W-:Y:S04]  /*0d00*/  STG.E.U16 desc[UR12][R10.64+0x6], R23 ;  /* 0x000006170a007986 */ /* 0x0203e8000c10150c */
[----:B0-----:R-:W5:Y:S04]  /*0d10*/  LDG.E.U16 R9, desc[UR12][R12.64+0x1a] ;  /* 0x00001a0c0c097981 */ /* 0x001f68000c1e1500 */
[----:B-----5:R0:W-:Y:S04]  /*0d20*/  STG.E.U16 desc[UR12][R10.64+0x8], R9 ;  /* 0x000008090a007986 */ /* 0x0201e8000c10150c */
[----:B-1----:R-:W5:Y:S04]  /*0d30*/  LDG.E.U16 R15, desc[UR12][R12.64+0x1c] ;  /* 0x00001c0c0c0f7981 */ /* 0x002f68000c1e1500 */
[----:B-----5:R0:W-:Y:S04]  /*0d40*/  STG.E.U16 desc[UR12][R10.64+0xa], R15 ;  /* 0x00000a0f0a007986 */ /* 0x0201e8000c10150c */
[----:B--2---:R-:W2:Y:S04]  /*0d50*/  LDG.E.U16 R17, desc[UR12][R12.64+0x1e] ;  /* 0x00001e0c0c117981 */ /* 0x004ea8000c1e1500 */
[----:B--2---:R0:W-:Y:S04]  /*0d60*/  STG.E.U16 desc[UR12][R10.64+0xc], R17 ;  /* 0x00000c110a007986 */ /* 0x0041e8000c10150c */
[----:B---3--:R-:W2:Y:S01]  /*0d70*/  LDG.E.U16 R19, desc[UR12][R12.64+0x20] ;  /* 0x0000200c0c137981 */ /* 0x008ea2000c1e1500 */
[----:B------:R-:W-:Y:S01]  /*0d80*/  UIADD3 UR7, UPT, UPT, UR7, 0x10, URZ ;  /* 0x0000001007077890 */ /* 0x000fe2000fffe0ff */
[----:B------:R-:W-:Y:S01]  /*0d90*/  IADD3 R14, P0, PT, R10, 0x20, RZ ;  /* 0x000000200a0e7810 */ /* 0x000fe20007f1e0ff */
[----:B------:R-:W-:-:S02]  /*0da0*/  UIADD3 UR4, UPT, UPT, UR4, 0x10, URZ ;  /* 0x0000001004047890 */ /* 0x000fc4000fffe0ff */
[----:B------:R-:W-:Y:S02]  /*0db0*/  UISETP.NE.AND UP2, UPT, UR7, URZ, UPT ;  /* 0x000000ff0700728c */ /* 0x000fe4000bf45270 */
[----:B----4-:R-:W-:Y:S01]  /*0dc0*/  IMAD.X R21, RZ, RZ, R11, P0 ;  /* 0x000000ffff157224 */ /* 0x010fe200000e060b */
[----:B--2---:R0:W-:Y:S06]  /*0dd0*/  STG.E.U16 desc[UR12][R10.64+0xe], R19 ;  /* 0x00000e130a007986 */ /* 0x0041ec000c10150c */
[----:B------:R-:W-:Y:S05]  /*0de0*/  BRA.U UP2, `(.L_x_9) ;  /* 0xfffffffd024c7547 */ /* 0x000fea000b83ffff */
.L_x_8:
[----:B------:R-:W-:Y:S05]  /*0df0*/  BRA.U !UP1, `(.L_x_7) ;  /* 0x0000000509e47547 */ /* 0x000fea000b800000 */
[----:B------:R-:W-:Y:S02]  /*0e00*/  UISETP.GE.U32.AND UP1, UPT, UR6, 0x8, UPT ;  /* 0x000000080600788c */ /* 0x000fe4000bf26070 */
[----:B------:R-:W-:-:S04]  /*0e10*/  ULOP3.LUT UR7, UR10, 0x7, URZ, 0xc0, !UPT ;  /* 0x000000070a077892 */ /* 0x000fc8000f8ec0ff */
[----:B------:R-:W-:-:S03]  /*0e20*/  UISETP.NE.AND UP2, UPT, UR7, URZ, UPT ;  /* 0x000000ff0700728c */ /* 0x000fc6000bf45270 */
[----:B------:R-:W-:Y:S08]  /*0e30*/  BRA.U !UP1, `(.L_x_10) ;  /* 0x0000000109e87547 */ /* 0x000ff0000b800000 */
[----:B0-----:R-:W-:Y:S02]  /*0e40*/  SHF.R.S32.HI R9, RZ, 0x1f, R7 ;  /* 0x0000001fff097819 */ /* 0x001fe40000011407 */
[----:B------:R-:W-:-:S05]  /*0e50*/  IADD3 R10, P0, PT, R7, R8, RZ ;  /* 0x00000008070a7210 */ /* 0x000fca0007f1e0ff */
[----:B------:R-:W-:Y:S01]  /*0e60*/  IMAD.X R11, RZ, RZ, R9, P0 ;  /* 0x000000ffff0b7224 */ /* 0x000fe200000e0609 */
[----:B------:R-:W-:-:S04]  /*0e70*/  LEA R12, P0, R10, UR16, 0x1 ;  /* 0x000000100a0c7c11 */ /* 0x000fc8000f8008ff */
[----:B------:R-:W-:-:S05]  /*0e80*/  LEA.HI.X R13, R10, UR17, R11, 0x1, P0 ;  /* 0x000000110a0d7c11 */ /* 0x000fca00080f0c0b */
[----:B-1----:R-:W2:Y:S01]  /*0e90*/  LDG.E.U16 R17, desc[UR12][R12.64+0x2] ;  /* 0x0000020c0c117981 */ /* 0x002ea2000c1e1500 */
[----:B------:R-:W-:-:S05]  /*0ea0*/  VIADD R10, R8, 0x1 ;  /* 0x00000001080a7836 */ /* 0x000fca0000000000 */
[----:B------:R-:W-:-:S05]  /*0eb0*/  IADD3 R10, P0, PT, R7, R10, RZ ;  /* 0x0000000a070a7210 */ /* 0x000fca0007f1e0ff */
[----:B------:R-:W-:Y:S01]  /*0ec0*/  IMAD.X R11, RZ, RZ, R9, P0 ;  /* 0x000000ffff0b7224 */ /* 0x000fe200000e0609 */
[----:B------:R-:W-:-:S04]  /*0ed0*/  LEA R14, P0, R10, UR16, 0x1 ;  /* 0x000000100a0e7c11 */ /* 0x000fc8000f8008ff */
[----:B------:R-:W-:Y:S01]  /*0ee0*/  LEA.HI.X R15, R10, UR17, R11, 0x1, P0 ;  /* 0x000000110a0f7c11 */ /* 0x000fe200080f0c0b */
[----:B------:R-:W-:-:S05]  /*0ef0*/  IMAD.WIDE.U32 R10, R8, 0x2, R2 ;  /* 0x00000002080a7825 */ /* 0x000fca00078e0002 */
[----:B--2---:R0:W-:Y:S04]  /*0f00*/  STG.E.U16 desc[UR12][R10.64], R17 ;  /* 0x000000110a007986 */ /* 0x0041e8000c10150c */
[----:B------:R-:W2:Y:S01]  /*0f10*/  LDG.E.U16 R19, desc[UR12][R14.64+0x2] ;  /* 0x0000020c0e137981 */ /* 0x000ea2000c1e1500 */
[----:B------:R-:W-:-:S05]  /*0f20*/  VIADD R16, R8, 0x2 ;  /* 0x0000000208107836 */ /* 0x000fca0000000000 */
[----:B------:R-:W-:-:S04]  /*0f30*/  IADD3 R18, P0, PT, R7, R16, RZ ;  /* 0x0000001007127210 */ /* 0x000fc80007f1e0ff */
[----:B------:R-:W-:Y:S02]  /*0f40*/  LEA.HI.X.SX32 R13, R16, R9, 0x1, P0 ;  /* 0x00000009100d7211 */ /* 0x000fe400000f0eff */
[----:B------:R-:W-:-:S04]  /*0f50*/  LEA R12, P0, R18, UR16, 0x1 ;  /* 0x00000010120c7c11 */ /* 0x000fc8000f8008ff */
[----:B------:R-:W-:Y:S01]  /*0f60*/  LEA.HI.X R13, R18, UR17, R13, 0x1, P0 ;  /* 0x00000011120d7c11 */ /* 0x000fe200080f0c0d */
[----:B------:R-:W-:Y:S01]  /*0f70*/  VIADD R16, R8, 0x3 ;  /* 0x0000000308107836 */ /* 0x000fe20000000000 */
[----:B--2---:R1:W-:Y:S04]  /*0f80*/  STG.E.U16 desc[UR12][R10.64+0x2], R19 ;  /* 0x000002130a007986 */ /* 0x0043e8000c10150c */
[----:B------:R-:W2:Y:S01]  /*0f90*/  LDG.E.U16 R21, desc[UR12][R12.64+0x2] ;  /* 0x0000020c0c157981 */ /* 0x000ea2000c1e1500 */
[----:B------:R-:W-:-:S04]  /*0fa0*/  IADD3 R18, P0, PT, R7, R16, RZ ;  /* 0x0000001007127210 */ /* 0x000fc80007f1e0ff */
[----:B0-----:R-:W-:Y:S02]  /*0fb0*/  LEA.HI.X.SX32 R17, R16, R9, 0x1, P0 ;  /* 0x0000000910117211 */ /* 0x001fe400000f0eff */
[----:B------:R-:W-:-:S04]  /*0fc0*/  LEA R14, P0, R18, UR16, 0x1 ;  /* 0x00000010120e7c11 */ /* 0x000fc8000f8008ff */
[----:B------:R-:W-:Y:S01]  /*0fd0*/  LEA.HI.X R15, R18, UR17, R17, 0x1, P0 ;  /* 0x00000011120f7c11 */ /* 0x000fe200080f0c11 */
[----:B------:R-:W-:Y:S01]  /*0fe0*/  VIADD R16, R8, 0x4 ;  /* 0x0000000408107836 */ /* 0x000fe20000000000 */
[----:B--2---:R0:W-:Y:S04]  /*0ff0*/  STG.E.U16 desc[UR12][R10.64+0x4], R21 ;  /* 0x000004150a007986 */ /* 0x0041e8000c10150c */
[----:B------:R-:W2:Y:S01]  /*1000*/  LDG.E.U16 R17, desc[UR12][R14.64+0x2] ;  /* 0x0000020c0e117981 */ /* 0x000ea2000c1e1500 */
[----:B------:R-:W-:-:S04]  /*1010*/  IADD3 R18, P0, PT, R7, R16, RZ ;  /* 0x0000001007127210 */ /* 0x000fc80007f1e0ff */
[----:B-1----:R-:W-:Y:S02]  /*1020*/  LEA.HI.X.SX32 R19, R16, R9, 0x1, P0 ;  /* 0x0000000910137211 */ /* 0x002fe400000f0eff */
[----:B------:R-:W-:-:S04]  /*1030*/  LEA R12, P0, R18, UR16, 0x1 ;  /* 0x00000010120c7c11 */ /* 0x000fc8000f8008ff */
[----:B------:R-:W-:Y:S02]  /*1040*/  LEA.HI.X R13, R18, UR17, R19, 0x1, P0 ;  /* 0x00000011120d7c11 */ /* 0x000fe400080f0c13 */
[----:B------:R-:W-:Y:S01]  /*1050*/  IADD3 R16, PT, PT, R8, 0x5, RZ ;  /* 0x0000000508107810 */ /* 0x000fe20007ffe0ff */
        /* <DEDUP_REMOVED lines=8> */
[----:B------:R-:W3:Y:S01]  /*10e0*/  LDG.E.U16 R21, desc[UR12][R14.64+0x2] ;  /* 0x0000020c0e157981 */ /* 0x000ee2000c1e1500 */
[----:B------:R-:W-:-:S04]  /*10f0*/  IADD3 R18, P0, PT, R7, R16, RZ ;  /* 0x0000001007127210 */ /* 0x000fc80007f1e0ff */
[----:B-1----:R-:W-:Y:S02]  /*1100*/  LEA.HI.X.SX32 R17, R16, R9, 0x1, P0 ;  /* 0x0000000910117211 */ /* 0x002fe400000f0eff */
[----:B------:R-:W-:-:S04]  /*1110*/  LEA R12, P0, R18, UR16, 0x1 ;  /* 0x00000010120c7c11 */ /* 0x000fc8000f8008ff */
[----:B------:R-:W-:Y:S01]  /*1120*/  LEA.HI.X R13, R18, UR17, R17, 0x1, P0 ;  /* 0x00000011120d7c11 */ /* 0x000fe200080f0c11 */
[----:B------:R-:W-:Y:S01]  /*1130*/  VIADD R16, R8, 0x7 ;  /* 0x0000000708107836 */ /* 0x000fe20000000000 */
[----:B---3--:R2:W-:Y:S04]  /*1140*/  STG.E.U16 desc[UR12][R10.64+0xa], R21 ;  /* 0x00000a150a007986 */ /* 0x0085e8000c10150c */
[----:B------:R-:W3:Y:S01]  /*1150*/  LDG.E.U16 R13, desc[UR12][R12.64+0x2] ;  /* 0x0000020c0c0d7981 */ /* 0x000ee2000c1e1500 */
[----:B------:R-:W-:-:S04]  /*1160*/  IADD3 R17, P0, PT, R7, R16, RZ ;  /* 0x0000001007117210 */ /* 0x000fc80007f1e0ff */
[----:B------:R-:W-:Y:S02]  /*1170*/  LEA.HI.X.SX32 R16, R16, R9, 0x1, P0 ;  /* 0x0000000910107211 */ /* 0x000fe400000f0eff */
[----:B------:R-:W-:-:S04]  /*1180*/  LEA R14, P0, R17, UR16, 0x1 ;  /* 0x00000010110e7c11 */ /* 0x000fc8000f8008ff */
[----:B------:R-:W-:Y:S01]  /*1190*/  LEA.HI.X R15, R17, UR17, R16, 0x1, P0 ;  /* 0x00000011110f7c11 */ /* 0x000fe200080f0c10 */
[----:B---3--:R2:W-:Y:S05]  /*11a0*/  STG.E.U16 desc[UR12][R10.64+0xc], R13 ;  /* 0x00000c0d0a007986 */ /* 0x0085ea000c10150c */
[----:B------:R-:W3:Y:S01]  /*11b0*/  LDG.E.U16 R15, desc[UR12][R14.64+0x2] ;  /* 0x0000020c0e0f7981 */ /* 0x000ee2000c1e1500 */
[----:B------:R-:W-:-:S03]  /*11c0*/  VIADD R8, R8, 0x8 ;  /* 0x0000000808087836 */ /* 0x000fc60000000000 */
[----:B---3--:R2:W-:Y:S04]  /*11d0*/  STG.E.U16 desc[UR12][R10.64+0xe], R15 ;  /* 0x00000e0f0a007986 */ /* 0x0085e8000c10150c */
.L_x_10:
[----:B------:R-:W-:Y:S05]  /*11e0*/  BRA.U !UP2, `(.L_x_7) ;  /* 0x000000010ae87547 */ /* 0x000fea000b800000 */
[----:B------:R-:W-:Y:S02]  /*11f0*/  UISETP.GE.U32.AND UP1, UPT, UR7, 0x4, UPT ;  /* 0x000000040700788c */ /* 0x000fe4000bf26070 */
[----:B------:R-:W-:-:S04]  /*1200*/  ULOP3.LUT UR4, UR10, 0x3, URZ, 0xc0, !UPT ;  /* 0x000000030a047892 */ /* 0x000fc8000f8ec0ff */
[----:B------:R-:W-:-:S03]  /*1210*/  UISETP.NE.AND UP2, UPT, UR4, URZ, UPT ;  /* 0x000000ff0400728c */ /* 0x000fc6000bf45270 */
[----:B------:R-:W-:Y:S08]  /*1220*/  BRA.U !UP1, `(.L_x_11) ;  /* 0x0000000109787547 */ /* 0x000ff0000b800000 */
[----:B0-----:R-:W-:Y:S02]  /*1230*/  SHF.R.S32.HI R9, RZ, 0x1f, R7 ;  /* 0x0000001fff097819 */ /* 0x001fe40000011407 */
[----:B--2---:R-:W-:-:S04]  /*1240*/  IADD3 R11, P0, PT, R7, R8, RZ ;  /* 0x00000008070b7210 */ /* 0x004fc80007f1e0ff */
[----:B------:R-:W-:Y:S02]  /*1250*/  LEA.HI.X.SX32 R10, R8, R9, 0x1, P0 ;  /* 0x00000009080a7211 */ /* 0x000fe400000f0eff */
[----:B------:R-:W-:-:S04]  /*1260*/  LEA R12, P0, R11, UR16, 0x1 ;  /* 0x000000100b0c7c11 */ /* 0x000fc8000f8008ff */
[----:B------:R-:W-:-:S05]  /*1270*/  LEA.HI.X R13, R11, UR17, R10, 0x1, P0 ;  /* 0x000000110b0d7c11 */ /* 0x000fca00080f0c0a */
[----:B-1----:R-:W2:Y:S01]  /*1280*/  LDG.E.U16 R17, desc[UR12][R12.64+0x2] ;  /* 0x0000020c0c117981 */ /* 0x002ea2000c1e1500 */
[----:B------:R-:W-:-:S05]  /*1290*/  VIADD R10, R8, 0x1 ;  /* 0x00000001080a7836 */ /* 0x000fca0000000000 */
[----:B------:R-:W-:-:S04]  /*12a0*/  IADD3 R11, P0, PT, R7, R10, RZ ;  /* 0x0000000a070b7210 */ /* 0x000fc80007f1e0ff */
[----:B------:R-:W-:Y:S02]  /*12b0*/  LEA.HI.X.SX32 R10, R10, R9, 0x1, P0 ;  /* 0x000000090a0a7211 */ /* 0x000fe400000f0eff */
        /* <DEDUP_REMOVED lines=14> */
[----:B------:R-:W-:Y:S02]  /*13a0*/  LEA.HI.X.SX32 R9, R16, R9, 0x1, P0 ;  /* 0x0000000910097211 */ /* 0x000fe400000f0eff */
[----:B------:R-:W-:-:S04]  /*13b0*/  LEA R14, P0, R18, UR16, 0x1 ;  /* 0x00000010120e7c11 */ /* 0x000fc8000f8008ff */
[----:B------:R-:W-:Y:S01]  /*13c0*/  LEA.HI.X R15, R18, UR17, R9, 0x1, P0 ;  /* 0x00000011120f7c11 */ /* 0x000fe200080f0c09 */
[----:B--2---:R3:W-:Y:S05]  /*13d0*/  STG.E.U16 desc[UR12][R10.64+0x4], R13 ;  /* 0x0000040d0a007986 */ /* 0x0047ea000c10150c */
[----:B------:R-:W2:Y:S01]  /*13e0*/  LDG.E.U16 R15, desc[UR12][R14.64+0x2] ;  /* 0x0000020c0e0f7981 */ /* 0x000ea2000c1e1500 */
[----:B------:R-:W-:-:S03]  /*13f0*/  VIADD R8, R8, 0x4 ;  /* 0x0000000408087836 */ /* 0x000fc60000000000 */
[----:B--2---:R3:W-:Y:S04]  /*1400*/  STG.E.U16 desc[UR12][R10.64+0x6], R15 ;  /* 0x0000060f0a007986 */ /* 0x0047e8000c10150c */
.L_x_11:
[----:B------:R-:W-:Y:S05]  /*1410*/  BRA.U !UP2, `(.L_x_7) ;  /* 0x000000010a5c7547 */ /* 0x000fea000b800000 */
[----:B--23--:R-:W-:Y:S01]  /*1420*/  IADD3 R13, P1, PT, R7, R8, RZ ;  /* 0x00000008070d7210 */ /* 0x00cfe20007f3e0ff */
[----:B0-----:R-:W-:Y:S01]  /*1430*/  IMAD.WIDE.U32 R8, R8, 0x2, R4 ;  /* 0x0000000208087825 */ /* 0x001fe200078e0004 */
[----:B------:R-:W-:Y:S02]  /*1440*/  UIADD3 UR4, UPT, UPT, -UR4, URZ, URZ ;  /* 0x000000ff04047290 */ /* 0x000fe4000fffe1ff */
[----:B------:R-:W-:Y:S02]  /*1450*/  LEA R12, P0, R13, UR16, 0x1 ;  /* 0x000000100d0c7c11 */ /* 0x000fe4000f8008ff */
[----:B------:R-:W-:Y:S02]  /*1460*/  LEA.HI.X.SX32 R14, R7, RZ, 0x1, P1 ;  /* 0x000000ff070e7211 */ /* 0x000fe400008f0eff */
[----:B------:R-:W-:Y:S02]  /*1470*/  IADD3 R10, P2, PT, R8, UR16, RZ ;  /* 0x00000010080a7c10 */ /* 0x000fe4000ff5e0ff */
[----:B------:R-:W-:-:S02]  /*1480*/  IADD3 R12, P1, PT, R12, 0x2, RZ ;  /* 0x000000020c0c7810 */ /* 0x000fc40007f3e0ff */
[----:B------:R-:W-:Y:S02]  /*1490*/  LEA.HI.X R13, R13, UR17, R14, 0x1, P0 ;  /* 0x000000110d0d7c11 */ /* 0x000fe400080f0c0e */
[----:B------:R-:W-:Y:S02]  /*14a0*/  IADD3.X R11, PT, PT, R9, UR17, RZ, P2, !PT ;  /* 0x00000011090b7c10 */ /* 0x000fe400097fe4ff */
[----:B------:R-:W-:-:S07]  /*14b0*/  IADD3.X R13, PT, PT, RZ, R13, RZ, P1, !PT ;  /* 0x0000000dff0d7210 */ /* 0x000fce0000ffe4ff */
.L_x_12:
[----:B----4-:R-:W-:Y:S02]  /*14c0*/  IMAD.MOV.U32 R8, RZ, RZ, R12 ;  /* 0x000000ffff087224 */ /* 0x010fe400078e000c */
[----:B------:R-:W-:-:S05]  /*14d0*/  IMAD.MOV.U32 R9, RZ, RZ, R13 ;  /* 0x000000ffff097224 */ /* 0x000fca00078e000d */
[----:B-1----:R0:W2:Y:S01]  /*14e0*/  LDG.E.U16 R7, desc[UR12][R8.64] ;  /* 0x0000000c08077981 */ /* 0x0020a2000c1e1500 */
[----:B------:R-:W-:Y:S01]  /*14f0*/  UIADD3 UR4, UPT, UPT, UR4, 0x1, URZ ;  /* 0x0000000104047890 */ /* 0x000fe2000fffe0ff */
[----:B------:R-:W-:-:S03]  /*1500*/  IADD3 R12, P0, PT, R12, 0x2, RZ ;  /* 0x000000020c0c7810 */ /* 0x000fc60007f1e0ff */
[----:B------:R-:W-:Y:S02]  /*1510*/  UISETP.NE.AND UP1, UPT, UR4, URZ, UPT ;  /* 0x000000ff0400728c */ /* 0x000fe4000bf25270 */
[----:B------:R-:W-:Y:S02]  /*1520*/  IMAD.X R13, RZ, RZ, R13, P0 ;  /* 0x000000ffff0d7224 */ /* 0x000fe400000e060d */
[----:B0-----:R-:W-:Y:S01]  /*1530*/  IMAD.MOV.U32 R8, RZ, RZ, R10 ;  /* 0x000000ffff087224 */ /* 0x001fe200078e000a */
[----:B------:R-:W-:Y:S01]  /*1540*/  IADD3 R10, P1, PT, R10, 0x2, RZ ;  /* 0x000000020a0a7810 */ /* 0x000fe20007f3e0ff */
[----:B------:R-:W-:-:S04]  /*1550*/  IMAD.MOV.U32 R9, RZ, RZ, R11 ;  /* 0x000000ffff097224 */ /* 0x000fc800078e000b */
[----:B------:R-:W-:Y:S01]  /*1560*/  IMAD.X R11, RZ, RZ, R11, P1 ;  /* 0x000000ffff0b7224 */ /* 0x000fe200008e060b */
[----:B--2---:R4:W-:Y:S01]  /*1570*/  STG.E.U16 desc[UR12][R8.64], R7 ;  /* 0x0000000708007986 */ /* 0x0049e2000c10150c */
[----:B------:R-:W-:Y:S06]  /*1580*/  BRA.U UP1, `(.L_x_12) ;  /* 0xfffffffd01cc7547 */ /* 0x000fec000b83ffff */
.L_x_7:
[----:B------:R-:W5:Y:S01]  /*1590*/  LDCU.64 UR6, c[0x0][0x380] ;  /* 0x00007000ff0677ac */ /* 0x000f620008000a00 */
[----:B--23--:R-:W-:Y:S02]  /*15a0*/  IMAD.MOV.U32 R13, RZ, RZ, RZ ;  /* 0x000000ffff0d7224 */ /* 0x00cfe400078e00ff */
[----:B0---4-:R-:W-:Y:S01]  /*15b0*/  IMAD.MOV.U32 R9, RZ, RZ, RZ ;  /* 0x000000ffff097224 */ /* 0x011fe200078e00ff */
[----:B------:R-:W-:Y:S01]  /*15c0*/  UISETP.GT.U32.OR UP0, UPT, UR14, -0x80000000, !UP0 ;  /* 0x800000000e00788c */ /* 0x000fe2000c704470 */
[----:B-----5:R-:W-:Y:S01]  /*15d0*/  MOV R10, UR6 ;  /* 0x00000006000a7c02 */ /* 0x020fe20008000f00 */
[----:B------:R-:W-:-:S04]  /*15e0*/  IMAD.U32 R11, RZ, RZ, UR7 ;  /* 0x00000007ff0b7e24 */ /* 0x000fc8000f8e00ff */
[----:B------:R-:W-:-:S03]  /*15f0*/  IMAD.WIDE R6, R6, 0x2, R10 ;  /* 0x0000000206067825 */ /* 0x000fc600078e020a */
[----:B------:R-:W-:Y:S05]  /*1600*/  BRA.U UP0, `(.L_x_13) ;  /* 0x0000000100687547 */ /* 0x000fea000b800000 */
[----:B------:R-:W-:Y:S01]  /*1610*/  BSSY.RECONVERGENT B0, `(.L_x_13) ;  /* 0x0000019000007945 */ /* 0x000fe20003800200 */
[----:B------:R-:W-:Y:S01]  /*1620*/  IMAD.MOV.U32 R9, RZ, RZ, RZ ;  /* 0x000000ffff097224 */ /* 0x000fe200078e00ff */
[----:B------:R-:W0:Y:S01]  /*1630*/  LDCU.64 UR6, c[0x0][0x380] ;  /* 0x00007000ff0677ac */ /* 0x000e220008000a00 */
[----:B------:R-:W-:-:S07]  /*1640*/  IMAD.MOV.U32 R13, RZ, RZ, RZ ;  /* 0x000000ffff0d7224 */ /* 0x000fce00078e00ff */
.L_x_14:
[----:B------:R-:W-:-:S04]  /*1650*/  IMAD.WIDE R14, R13, 0x2, R6 ;  /* 0x000000020d0e7825 */ /* 0x000fc800078e0206 */
[----:B------:R-:W-:Y:S02]  /*1660*/  IMAD.WIDE R16, R9, 0x2, R2 ;  /* 0x0000000209107825 */ /* 0x000fe400078e0202 */
[----:B-1----:R-:W2:Y:S04]  /*1670*/  LDG.E.U16 R15, desc[UR12][R14.64] ;  /* 0x0000000c0e0f7981 */ /* 0x002ea8000c1e1500 */
[----:B------:R-:W3:Y:S01]  /*1680*/  LDG.E.U16 R17, desc[UR12][R16.64] ;  /* 0x0000000c10117981 */ /* 0x000ee2000c1e1500 */
[----:B--2---:R-:W-:Y:S02]  /*1690*/  PRMT R11, R15, 0x9910, RZ ;  /* 0x000099100f0b7816 */ /* 0x004fe400000000ff */
[----:B---3--:R-:W-:-:S04]  /*16a0*/  PRMT R8, R17, 0x9910, RZ ;  /* 0x0000991011087816 */ /* 0x008fc800000000ff */
[----:B------:R-:W-:-:S13]  /*16b0*/  ISETP.GT.AND P0, PT, R11, R8, PT ;  /* 0x000000080b00720c */ /* 0x000fda0003f04270 */
[----:B0-----:R-:W-:Y:S01]  /*16c0*/  @!P0 MOV R11, UR7 ;  /* 0x00000007000b8c02 */ /* 0x001fe20008000f00 */
[----:B------:R-:W-:Y:S02]  /*16d0*/  @!P0 IMAD.U32 R10, RZ, RZ, UR6 ;  /* 0x00000006ff0a8e24 */ /* 0x000fe4000f8e00ff */
[----:B------:R-:W-:Y:S02]  /*16e0*/  @!P0 VIADD R13, R13, 0x1 ;  /* 0x000000010d0d8836 */ /* 0x000fe40000000000 */
[----:B------:R-:W-:-:S03]  /*16f0*/  @!P0 IMAD.WIDE R18, R0, 0x2, R10 ;  /* 0x0000000200128825 */ /* 0x000fc600078e020a */
[----:B------:R-:W-:Y:S01]  /*1700*/  ISETP.LE.AND P1, PT, R13, UR5, PT ;  /* 0x000000050d007c0c */ /* 0x000fe2000bf23270 */
[----:B------:R-:W-:Y:S01]  /*1710*/  @P0 IMAD.U32 R10, RZ, RZ, UR6 ;  /* 0x00000006ff0a0e24 */ /* 0x000fe2000f8e00ff */
[----:B------:R2:W-:Y:S01]  /*1720*/  @!P0 STG.E.U16 desc[UR12][R18.64], R15 ;  /* 0x0000000f12008986 */ /* 0x0005e2000c10150c */
[----:B------:R-:W-:Y:S02]  /*1730*/  @P0 IMAD.U32 R11, RZ, RZ, UR7 ;  /* 0x00000007ff0b0e24 */ /* 0x000fe4000f8e00ff */
[----:B------:R-:W-:Y:S02]  /*1740*/  @P0 VIADD R9, R9, 0x1 ;  /* 0x0000000109090836 */ /* 0x000fe40000000000 */
[----:B------:R-:W-:-:S04]  /*1750*/  @P0 IMAD.WIDE R20, R0, 0x2, R10 ;  /* 0x0000000200140825 */ /* 0x000fc800078e020a */
[----:B------:R-:W-:Y:S01]  /*1760*/  VIADD R0, R0, 0x1 ;  /* 0x0000000100007836 */ /* 0x000fe20000000000 */
[----:B------:R2:W-:Y:S01]  /*1770*/  @P0 STG.E.U16 desc[UR12][R20.64], R17 ;  /* 0x0000001114000986 */ /* 0x0005e2000c10150c */
[----:B------:R-:W-:-:S13]  /*1780*/  ISETP.GE.AND P0, PT, R9, UR10, PT ;  /* 0x0000000a09007c0c */ /* 0x000fda000bf06270 */
[----:B--2---:R-:W-:Y:S05]  /*1790*/  @!P0 BRA P1, `(.L_x_14) ;  /* 0xfffffffc00ac8947 */ /* 0x004fea000083ffff */
[----:B------:R-:W-:Y:S05]  /*17a0*/  BSYNC.RECONVERGENT B0 ;  /* 0x0000000000007941 */ /* 0x000fea0003800200 */
.L_x_13:
[----:B------:R-:W-:Y:S01]  /*17b0*/  ISETP.LE.AND P0, PT, R13, UR5, PT ;  /* 0x000000050d007c0c */ /* 0x000fe2000bf03270 */
[----:B------:R-:W-:-:S12]  /*17c0*/  BSSY.RECONVERGENT B0, `(.L_x_15) ;  /* 0x0000029000007945 */ /* 0x000fd80003800200 */
[----:B------:R-:W-:Y:S05]  /*17d0*/  @!P0 BRA `(.L_x_16) ;  /* 0x00000000009c8947 */ /* 0x000fea0003800000 */
[----:B------:R-:W-:Y:S01]  /*17e0*/  IADD3 R12, PT, PT, -R13, UR5, RZ ;  /* 0x000000050d0c7c10 */ /* 0x000fe2000fffe1ff */
[----:B------:R-:W-:Y:S03]  /*17f0*/  BSSY.RECONVERGENT B1, `(.L_x_17) ;  /* 0x000000f000017945 */ /* 0x000fe60003800200 */
[C---:B------:R-:W-:Y:S01]  /*1800*/  ISETP.GE.U32.AND P1, PT, R12.reuse, 0x3, PT ;  /* 0x000000030c00780c */ /* 0x040fe20003f26070 */
[----:B------:R-:W-:-:S05]  /*1810*/  VIADD R8, R12, 0x1 ;  /* 0x000000010c087836 */ /* 0x000fca0000000000 */
[----:B------:R-:W-:-:S13]  /*1820*/  LOP3.LUT P0, R8, R8, 0x3, RZ, 0xc0, !PT ;  /* 0x0000000308087812 */ /* 0x000fda000780c0ff */
[----:B------:R-:W-:Y:S05]  /*1830*/  @!P0 BRA `(.L_x_18) ;  /* 0x0000000000288947 */ /* 0x000fea0003800000 */
[----:B------:R-:W-:-:S07]  /*1840*/  IADD3 R8, PT, PT, -R8, RZ, RZ ;  /* 0x000000ff08087210 */ /* 0x000fce0007ffe1ff */
.L_x_19:
[----:B0-----:R-:W-:-:S06]  /*1850*/  IMAD.WIDE R16, R13, 0x2, R6 ;  /* 0x000000020d107825 */ /* 0x001fcc00078e0206 */
[----:B-1----:R-:W2:Y:S01]  /*1860*/  LDG.E.U16 R17, desc[UR12][R16.64] ;  /* 0x0000000c10117981 */ /* 0x002ea2000c1e1500 */
[----:B------:R-:W-:-:S04]  /*1870*/  IMAD.WIDE R14, R0, 0x2, R10 ;  /* 0x00000002000e7825 */ /* 0x000fc800078e020a */
[----:B------:R-:W-:Y:S02]  /*1880*/  VIADD R8, R8, 0x1 ;  /* 0x0000000108087836 */ /* 0x000fe40000000000 */
[----:B------:R-:W-:Y:S02]  /*1890*/  VIADD R13, R13, 0x1 ;  /* 0x000000010d0d7836 */ /* 0x000fe40000000000 */
[----:B------:R-:W-:Y:S01]  /*18a0*/  VIADD R0, R0, 0x1 ;  /* 0x0000000100007836 */ /* 0x000fe20000000000 */
[----:B------:R-:W-:Y:S01]  /*18b0*/  ISETP.NE.AND P0, PT, R8, RZ, PT ;  /* 0x000000ff0800720c */ /* 0x000fe20003f05270 */
[----:B--2---:R0:W-:-:S12]  /*18c0*/  STG.E.U16 desc[UR12][R14.64], R17 ;  /* 0x000000110e007986 */ /* 0x0041d8000c10150c */
[----:B------:R-:W-:Y:S05]  /*18d0*/  @P0 BRA `(.L_x_19) ;  /* 0xfffffffc00dc0947 */ /* 0x000fea000383ffff */
.L_x_18:
[----:B-1----:R-:W-:Y:S05]  /*18e0*/  BSYNC.RECONVERGENT B1 ;  /* 0x0000000000017941 */ /* 0x002fea0003800200 */
.L_x_17:
[----:B------:R-:W-:Y:S05]  /*18f0*/  @!P1 BRA `(.L_x_16) ;  /* 0x0000000000549947 */ /* 0x000fea0003800000 */
[----:B0-----:R-:W0:Y:S01]  /*1900*/  LDC.64 R14, c[0x0][0x380] ;  /* 0x0000e000ff0e7b82 */ /* 0x001e220000000a00 */
[C---:B------:R-:W-:Y:S02]  /*1910*/  VIADD R8, R13.reuse, -UR5 ;  /* 0x800000050d087c36 */ /* 0x040fe40008000000 */
[----:B------:R-:W-:Y:S01]  /*1920*/  VIADD R18, R13, 0xffffffff ;  /* 0xffffffff0d127836 */ /* 0x000fe20000000000 */
[----:B0-----:R-:W-:-:S05]  /*1930*/  IADD3 R12, P0, PT, R14, 0x4, RZ ;  /* 0x000000040e0c7810 */ /* 0x001fca0007f1e0ff */
[----:B------:R-:W-:-:S08]  /*1940*/  IMAD.X R13, RZ, RZ, R15, P0 ;  /* 0x000000ffff0d7224 */ /* 0x000fd000000e060f */
.L_x_20:
[----:B------:R-:W-:-:S05]  /*1950*/  IADD3 R17, PT, PT, R18, 0x1, RZ ;  /* 0x0000000112117810 */ /* 0x000fca0007ffe0ff */
[----:B------:R-:W-:-:S05]  /*1960*/  IMAD.WIDE R16, R17, 0x2, R6 ;  /* 0x0000000211107825 */ /* 0x000fca00078e0206 */
[----:B--2---:R-:W2:Y:S01]  /*1970*/  LDG.E.U16 R19, desc[UR12][R16.64] ;  /* 0x0000000c10137981 */ /* 0x004ea2000c1e1500 */
[----:B------:R-:W-:-:S05]  /*1980*/  IMAD.WIDE R14, R0, 0x2, R12 ;  /* 0x00000002000e7825 */ /* 0x000fca00078e020c */
[----:B--2---:R2:W-:Y:S04]  /*1990*/  STG.E.U16 desc[UR12][R14.64+-0x4], R19 ;  /* 0xfffffc130e007986 */ /* 0x0045e8000c10150c */
[----:B------:R-:W3:Y:S04]  /*19a0*/  LDG.E.U16 R21, desc[UR12][R16.64+0x2] ;  /* 0x0000020c10157981 */ /* 0x000ee8000c1e1500 */
[----:B---3--:R2:W-:Y:S04]  /*19b0*/  STG.E.U16 desc[UR12][R14.64+-0x2], R21 ;  /* 0xfffffe150e007986 */ /* 0x0085e8000c10150c */
[----:B------:R-:W3:Y:S04]  /*19c0*/  LDG.E.U16 R23, desc[UR12][R16.64+0x4] ;  /* 0x0000040c10177981 */ /* 0x000ee8000c1e1500 */
[----:B---3--:R2:W-:Y:S04]  /*19d0*/  STG.E.U16 desc[UR12][R14.64], R23 ;  /* 0x000000170e007986 */ /* 0x0085e8000c10150c */
[----:B------:R-:W3:Y:S01]  /*19e0*/  LDG.E.U16 R25, desc[UR12][R16.64+0x6] ;  /* 0x0000060c10197981 */ /* 0x000ee2000c1e1500 */
[----:B------:R-:W-:-:S02]  /*19f0*/  VIADD R8, R8, 0x4 ;  /* 0x0000000408087836 */ /* 0x000fc40000000000 */
[----:B------:R-:W-:Y:S02]  /*1a00*/  VIADD R18, R18, 0x4 ;  /* 0x0000000412127836 */ /* 0x000fe40000000000 */
[----:B------:R-:W-:Y:S01]  /*1a10*/  VIADD R0, R0, 0x4 ;  /* 0x0000000400007836 */ /* 0x000fe20000000000 */
[----:B------:R-:W-:Y:S01]  /*1a20*/  ISETP.NE.AND P0, PT, R8, 0x1, PT ;  /* 0x000000010800780c */ /* 0x000fe20003f05270 */
[----:B---3--:R2:W-:-:S12]  /*1a30*/  STG.E.U16 desc[UR12][R14.64+0x2], R25 ;  /* 0x000002190e007986 */ /* 0x0085d8000c10150c */
[----:B------:R-:W-:Y:S05]  /*1a40*/  @P0 BRA `(.L_x_20) ;  /* 0xfffffffc00c00947 */ /* 0x000fea000383ffff */
.L_x_16:
[----:B-1----:R-:W-:Y:S05]  /*1a50*/  BSYNC.RECONVERGENT B0 ;  /* 0x0000000000007941 */ /* 0x002fea0003800200 */
.L_x_15:
[----:B------:R-:W-:-:S13]  /*1a60*/  ISETP.GE.AND P0, PT, R9, UR10, PT ;  /* 0x0000000a09007c0c */ /* 0x000fda000bf06270 */
[----:B------:R-:W-:Y:S05]  /*1a70*/  @P0 EXIT ;  /* 0x000000000000094d */ /* 0x000fea0003800000 */
[----:B------:R-:W1:Y:S01]  /*1a80*/  LDC R8, c[0x0][0x388] ;  /* 0x0000e200ff087b82 */ /* 0x000e620000000800 */
[----:B------:R-:W-:Y:S01]  /*1a90*/  LOP3.LUT R6, RZ, R9, RZ, 0x33, !PT ;  /* 0x00000009ff067212 */ /* 0x000fe200078e33ff */
[----:B------:R-:W-:Y:S03]  /*1aa0*/  BSSY.RECONVERGENT B0, `(.L_x_21) ;  /* 0x0000011000007945 */ /* 0x000fe60003800200 */
[C---:B-1----:R-:W-:Y:S02]  /*1ab0*/  IADD3 R6, PT, PT, R8.reuse, -UR5, R6 ;  /* 0x8000000508067c10 */ /* 0x042fe4000fffe006 */
[----:B------:R-:W-:Y:S02]  /*1ac0*/  IADD3 R7, PT, PT, R8, -UR5, -R9 ;  /* 0x8000000508077c10 */ /* 0x000fe4000fffe809 */
[----:B------:R-:W-:-:S03]  /*1ad0*/  LOP3.LUT P0, R6, R6, 0x3, RZ, 0xc0, !PT ;  /* 0x0000000306067812 */ /* 0x000fc6000780c0ff */
[----:B------:R-:W-:-:S05]  /*1ae0*/  VIADD R7, R7, 0xfffffffe ;  /* 0xfffffffe07077836 */ /* 0x000fca0000000000 */
[----:B------:R-:W-:-:S05]  /*1af0*/  ISETP.GE.U32.AND P1, PT, R7, 0x3, PT ;  /* 0x000000030700780c */ /* 0x000fca0003f26070 */
[----:B------:R-:W-:Y:S08]  /*1b00*/  @!P0 BRA `(.L_x_22) ;  /* 0x0000000000288947 */ /* 0x000ff00003800000 */
[----:B------:R-:W-:-:S07]  /*1b10*/  IMAD.MOV R8, RZ, RZ, -R6 ;  /* 0x000000ffff087224 */ /* 0x000fce00078e0a06 */
.L_x_23:
[----:B-1----:R-:W-:-:S06]  /*1b20*/  IMAD.WIDE R6, R9, 0x2, R2 ;  /* 0x0000000209067825 */ /* 0x002fcc00078e0202 */
[----:B------:R-:W3:Y:S01]  /*1b30*/  LDG.E.U16 R7, desc[UR12][R6.64] ;  /* 0x0000000c06077981 */ /* 0x000ee2000c1e1500 */
[----:B------:R-:W-:Y:S01]  /*1b40*/  IMAD.WIDE R12, R0, 0x2, R10 ;  /* 0x00000002000c7825 */ /* 0x000fe200078e020a */
[----:B------:R-:W-:-:S03]  /*1b50*/  IADD3 R9, PT, PT, R9, 0x1, RZ ;  /* 0x0000000109097810 */ /* 0x000fc60007ffe0ff */
[----:B------:R-:W-:Y:S02]  /*1b60*/  VIADD R8, R8, 0x1 ;  /* 0x0000000108087836 */ /* 0x000fe40000000000 */
[----:B------:R-:W-:-:S03]  /*1b70*/  VIADD R0, R0, 0x1 ;  /* 0x0000000100007836 */ /* 0x000fc60000000000 */
[----:B------:R-:W-:Y:S01]  /*1b80*/  ISETP.NE.AND P0, PT, R8, RZ, PT ;  /* 0x000000ff0800720c */ /* 0x000fe20003f05270 */
[----:B---3--:R1:W-:-:S12]  /*1b90*/  STG.E.U16 desc[UR12][R12.64], R7 ;  /* 0x000000070c007986 */ /* 0x0083d8000c10150c */
[----:B------:R-:W-:Y:S05]  /*1ba0*/  @P0 BRA `(.L_x_23) ;  /* 0xfffffffc00dc0947 */ /* 0x000fea000383ffff */
.L_x_22:
[----:B------:R-:W-:Y:S05]  /*1bb0*/  BSYNC.RECONVERGENT B0 ;  /* 0x0000000000007941 */ /* 0x000fea0003800200 */
.L_x_21:
[----:B------:R-:W-:Y:S05]  /*1bc0*/  @!P1 EXIT ;  /* 0x000000000000994d */ /* 0x000fea0003800000 */
[----:B------:R-:W3:Y:S02]  /*1bd0*/  LDCU.64 UR4, c[0x0][0x380] ;  /* 0x00007000ff0477ac */ /* 0x000ee40008000a00 */
[----:B---3--:R-:W-:-:S04]  /*1be0*/  UIADD3 UR4, UP0, UPT, UR4, 0x4, URZ ;  /* 0x0000000404047890 */ /* 0x008fc8000ff1e0ff */
[----:B------:R-:W-:Y:S02]  /*1bf0*/  UIADD3.X UR5, UPT, UPT, URZ, UR5, URZ, UP0, !UPT ;  /* 0x00000005ff057290 */ /* 0x000fe400087fe4ff */
[----:B------:R-:W-:-:S04]  /*1c00*/  IADD3 R4, P0, PT, R4, UR4, RZ ;  /* 0x0000000404047c10 */ /* 0x000fc8000ff1e0ff */
[----:B------:R-:W-:-:S09]  /*1c10*/  IADD3.X R5, PT, PT, R5, UR5, RZ, P0, !PT ;  /* 0x0000000505057c10 */ /* 0x000fd200087fe4ff */
.L_x_24:
[----:B------:R-:W-:-:S05]  /*1c20*/  IMAD.WIDE R2, R9, 0x2, R4 ;  /* 0x0000000209027825 */ /* 0x000fca00078e0204 */
[----:B---3--:R-:W3:Y:S01]  /*1c30*/  LDG.E.U16 R11, desc[UR12][R2.64+-0x4] ;  /* 0xfffffc0c020b7981 */ /* 0x008ee2000c1e1500 */
[----:B------:R-:W-:Y:S02]  /*1c40*/  IMAD.U32 R6, RZ, RZ, UR4 ;  /* 0x00000004ff067e24 */ /* 0x000fe4000f8e00ff */
[----:B-1----:R-:W-:Y:S02]  /*1c50*/  IMAD.U32 R7, RZ, RZ, UR5 ;  /* 0x00000005ff077e24 */ /* 0x002fe4000f8e00ff */
[----:B------:R-:W-:-:S05]  /*1c60*/  IMAD.WIDE R6, R0, 0x2, R6 ;  /* 0x0000000200067825 */ /* 0x000fca00078e0206 */
[----:B---3--:R3:W-:Y:S04]  /*1c70*/  STG.E.U16 desc[UR12][R6.64+-0x4], R11 ;  /* 0xfffffc0b06007986 */ /* 0x0087e8000c10150c */
[----:B------:R-:W4:Y:S04]  /*1c80*/  LDG.E.U16 R13, desc[UR12][R2.64+-0x2] ;  /* 0xfffffe0c020d7981 */ /* 0x000f28000c1e1500 */
[----:B----4-:R3:W-:Y:S04]  /*1c90*/  STG.E.U16 desc[UR12][R6.64+-0x2], R13 ;  /* 0xfffffe0d06007986 */ /* 0x0107e8000c10150c */
[----:B0-2---:R-:W2:Y:S04]  /*1ca0*/  LDG.E.U16 R15, desc[UR12][R2.64] ;  /* 0x0000000c020f7981 */ /* 0x005ea8000c1e1500 */
[----:B--2---:R3:W-:Y:S04]  /*1cb0*/  STG.E.U16 desc[UR12][R6.64], R15 ;  /* 0x0000000f06007986 */ /* 0x0047e8000c10150c */
[----:B------:R-:W2:Y:S01]  /*1cc0*/  LDG.E.U16 R17, desc[UR12][R2.64+0x2] ;  /* 0x0000020c02117981 */ /* 0x000ea2000c1e1500 */
[----:B------:R-:W-:-:S02]  /*1cd0*/  VIADD R9, R9, 0x4 ;  /* 0x0000000409097836 */ /* 0x000fc40000000000 */
[----:B------:R-:W-:-:S03]  /*1ce0*/  VIADD R0, R0, 0x4 ;  /* 0x0000000400007836 */ /* 0x000fc60000000000 */
[----:B------:R-:W-:Y:S01]  /*1cf0*/  ISETP.GE.AND P0, PT, R9, UR10, PT ;  /* 0x0000000a09007c0c */ /* 0x000fe2000bf06270 */
[----:B--2---:R3:W-:-:S12]  /*1d00*/  STG.E.U16 desc[UR12][R6.64+0x2], R17 ;  /* 0x0000021106007986 */ /* 0x0047d8000c10150c */
[----:B------:R-:W-:Y:S05]  /*1d10*/  @!P0 BRA `(.L_x_24) ;  /* 0xfffffffc00c08947 */ /* 0x000fea000383ffff */
[----:B------:R-:W-:Y:S05]  /*1d20*/  EXIT ;  /* 0x000000000000794d */ /* 0x000fea0003800000 */
.L_x_25:
[----:B------:R-:W-:-:S00]  /*1d30*/  BRA `(.L_x_25) ;  /* 0xfffffffc00fc7947 */ /* 0x000fc0000383ffff */
[----:B------:R-:W-:-:S00]  /*1d40*/  NOP ;  /* 0x0000000000007918 */ /* 0x000fc00000000000 */
        /* <DEDUP_REMOVED lines=11> */
.L_x_26:


//--------------------- .nv.shared.reserved.0     --------------------------
	.section	.nv.shared.reserved.0,"aw",@nobits
	.weak		__nv_reservedSMEM_offset_0_alias
	.size		__nv_reservedSMEM_offset_0_alias, 0, 64
	.other		__nv_reservedSMEM_offset_0_alias,@"STO_CUDA_RESERVED_SHARED STV_DEFAULT"
__nv_reservedSMEM_offset_0_alias:
	.zero		0
	.zero		64


//--------------------- .nv.constant0._Z11mergeKernelPsiii --------------------------
	.section	.nv.constant0._Z11mergeKernelPsiii,"a",@progbits
	.sectionflags	@""
	.align	4
.nv.constant0._Z11mergeKernelPsiii:
	.zero		916


//--------------------- SYMBOLS --------------------------

	.type		.nv.reservedSmem.offset0,@object
	.size		.nv.reservedSmem.offset0,0x4
